def gluon_wgmma(
    a_ptr,
    b_ptr,
    c_ptr,
    M,
    N,
    K,
    stride_am,
    stride_bk,
    stride_cm,
    BLOCK_M: gl.constexpr,
    BLOCK_N: gl.constexpr,
    BLOCK_K: gl.constexpr,
    DTYPE: gl.constexpr,
    A_LAYOUT: gl.constexpr,
    B_LAYOUT: gl.constexpr,
    C_LAYOUT: gl.constexpr,
    B_SHAPE: gl.constexpr,
    TRANS_B: gl.constexpr,
    NUM_BUFFERS: gl.constexpr,
    NUM_WARPS: gl.constexpr,
):
    a_desc = tma.make_tensor_descriptor(
        a_ptr, [M, K], [stride_am, 1], [BLOCK_M, BLOCK_K], A_LAYOUT
    )
    b_desc = tma.make_tensor_descriptor(
        b_ptr,
        [N, K] if TRANS_B else [K, N],
        [stride_bk, 1],
        B_SHAPE,
        B_LAYOUT,
    )
    c_desc = tma.make_tensor_descriptor(
        c_ptr, [M, N], [stride_cm, 1], [BLOCK_M, BLOCK_N], C_LAYOUT
    )

    a_bufs = gl.allocate_shared_memory(
        DTYPE, [NUM_BUFFERS, BLOCK_M, BLOCK_K], A_LAYOUT
    )
    b_bufs = gl.allocate_shared_memory(DTYPE, [NUM_BUFFERS] + B_SHAPE, B_LAYOUT)

    pid_m = gl.program_id(0)
    pid_n = gl.program_id(1)
    off_m = pid_m * BLOCK_M
    off_n = pid_n * BLOCK_N

    mma_layout: gl.constexpr = pick_wgmma_layout(DTYPE, BLOCK_M, BLOCK_N, NUM_WARPS)
    acc = warpgroup_mma_init(
        gl.zeros((BLOCK_M, BLOCK_N), dtype=gl.float32, layout=mma_layout)
    )

    bars = gl.allocate_shared_memory(
        gl.int64, [NUM_BUFFERS, 1], mbarrier.MBarrierLayout()
    )
    for i in gl.static_range(NUM_BUFFERS):
        mbarrier.init(bars.index(i), count=1)
    idx = 0
    phase = 0

    for k in range(0, K, BLOCK_K):
        a = a_bufs.index(idx)
        b = b_bufs.index(idx)
        bar = bars.index(idx)
        mbarrier.expect(bar, a_desc.block_type.nbytes + b_desc.block_type.nbytes)
        tma.async_copy_global_to_shared(a_desc, [off_m, k], bar, a)
        tma.async_copy_global_to_shared(
            b_desc, [off_n, k] if TRANS_B else [k, off_n], bar, b
        )
        mbarrier.wait(bar, phase=phase)

        if TRANS_B:
            b = b.permute((1, 0))
        acc = warpgroup_mma_wait(num_outstanding=0, deps=(acc,))
        acc = warpgroup_mma(a, b, acc, is_async=True)

        idx += 1
        if idx == NUM_BUFFERS:
            idx = 0
            phase ^= 1

    acc = warpgroup_mma_wait(num_outstanding=0, deps=(acc,))
    for i in gl.static_range(NUM_BUFFERS):
        mbarrier.invalidate(bars.index(i))

    c_smem = gl.allocate_shared_memory(DTYPE, [BLOCK_M, BLOCK_N], C_LAYOUT)
    c_smem.store(acc.to(DTYPE))
    fence_async_shared()
    tma.async_copy_shared_to_global(c_desc, [off_m, off_n], c_smem)
    tma.store_wait(pendings=0)

# config = {"BLOCK_K": 128, "BLOCK_M": 256, "BLOCK_N": 64, "arch": "sm_90", "dtype": "fp16", "num_buffers": 1, "num_warps": 8, "trans_b": 0}
# arch = sm_90


// ===== COMPILED SASS (sm_90a) =====

	.target	sm_90a

	.elftype	@"ET_EXEC"


//--------------------- .note.nv.tkinfo           --------------------------
	.section	.note.nv.tkinfo,"",@"SHT_NOTE"
	.sectionflags	@"SHF_NOTE_NV_TKINFO"
	.tkinfo
        /*0018*/ 	.word	0x00000002
        /*0030*/ 	.string	""
        /*0030*/ 	.string	"ptxas"
        /*0030*/ 	.string	"Cuda compilation tools, release 13.0, V13.0.88"
        /*0030*/ 	.string	"Build cuda_13.0.r13.0/compiler.36424714_0"
        /*0030*/ 	.string	"-v  -suppress-debug-info  -lineinfo  -arch sm_90a "



//--------------------- .note.nv.cuinfo           --------------------------
	.section	.note.nv.cuinfo,"",@"SHT_NOTE"
	.sectionflags	@"SHF_NOTE_NV_CUINFO"
        /*0018*/ 	.short	0x0002
        /*001a*/ 	.short	0x005a
        /*001c*/ 	.short	0x0082
	.zero		2


//--------------------- .nv.info                  --------------------------
	.section	.nv.info,"",@"SHT_CUDA_INFO"
	.align	4


	//----- nvinfo : EIATTR_REGCOUNT
	.align		4
        /*0000*/ 	.byte	0x04, 0x2f
        /*0002*/ 	.short	(.L_1 - .L_0)
	.align		4
.L_0:
        /*0004*/ 	.word	index@(gluon_wgmma)
        /*0008*/ 	.word	0x0000005a


	//----- nvinfo : EIATTR_FRAME_SIZE
	.align		4
.L_1:
        /*000c*/ 	.byte	0x04, 0x11
        /*000e*/ 	.short	(.L_3 - .L_2)
	.align		4
.L_2:
        /*0010*/ 	.word	index@(gluon_wgmma)
        /*0014*/ 	.word	0x00000000


	//----- nvinfo : EIATTR_MIN_STACK_SIZE
	.align		4
.L_3:
        /*0018*/ 	.byte	0x04, 0x12
        /*001a*/ 	.short	(.L_5 - .L_4)
	.align		4
.L_4:
        /*001c*/ 	.word	index@(gluon_wgmma)
        /*0020*/ 	.word	0x00000000
.L_5:


//--------------------- .nv.compat                --------------------------
	.section	.nv.compat,"",@"SHT_CUDA_COMPAT_INFO"
	.align	4
        /*0000*/ 	.byte	0x02, 0x09, 0x01, 0x00, 0x02, 0x02, 0x04, 0x00, 0x02, 0x05, 0x05, 0x00, 0x03, 0x07, 0x01, 0x01
        /*0010*/ 	.byte	0x02, 0x03, 0x03, 0x00, 0x02, 0x06, 0x01, 0x00, 0x04, 0x0b, 0x08, 0x00, 0x00, 0x00, 0x00, 0x00
        /*0020*/ 	.byte	0x00, 0x00, 0x00, 0x00


//--------------------- .nv.info.gluon_wgmma      --------------------------
	.section	.nv.info.gluon_wgmma,"",@"SHT_CUDA_INFO"
	.sectionflags	@""
	.align	4


	//----- nvinfo : EIATTR_CUDA_API_VERSION
	.align		4
        /*0000*/ 	.byte	0x04, 0x37
        /*0002*/ 	.short	(.L_7 - .L_6)
.L_6:
        /*0004*/ 	.word	0x00000082


	//----- nvinfo : EIATTR_KPARAM_INFO
	.align		4
.L_7:
        /*0008*/ 	.byte	0x04, 0x17
        /*000a*/ 	.short	(.L_9 - .L_8)
.L_8:
        /*000c*/ 	.word	0x00000000
        /*0010*/ 	.short	0x000a
        /*0012*/ 	.short	0x0048
        /*0014*/ 	.byte	0x00, 0xf4, 0x21, 0x00


	//----- nvinfo : EIATTR_KPARAM_INFO
	.align		4
.L_9:
        /*0018*/ 	.byte	0x04, 0x17
        /*001a*/ 	.short	(.L_11 - .L_10)
.L_10:
        /*001c*/ 	.word	0x00000000
        /*0020*/ 	.short	0x0009
        /*0022*/ 	.short	0x0040
        /*0024*/ 	.byte	0x00, 0xf4, 0x21, 0x00


	//----- nvinfo : EIATTR_KPARAM_INFO
	.align		4
.L_11:
        /*0028*/ 	.byte	0x04, 0x17
        /*002a*/ 	.short	(.L_13 - .L_12)
.L_12:
        /*002c*/ 	.word	0x00000000
        /*0030*/ 	.short	0x0008
        /*0032*/ 	.short	0x0038
        /*0034*/ 	.byte	0x00, 0xf0, 0x21, 0x00


	//----- nvinfo : EIATTR_KPARAM_INFO
	.align		4
.L_13:
        /*0038*/ 	.byte	0x04, 0x17
        /*003a*/ 	.short	(.L_15 - .L_14)
.L_14:
        /*003c*/ 	.word	0x00000000
        /*0040*/ 	.short	0x0007
        /*0042*/ 	.short	0x0030
        /*0044*/ 	.byte	0x00, 0xf0, 0x21, 0x00


	//----- nvinfo : EIATTR_KPARAM_INFO
	.align		4
.L_15:
        /*0048*/ 	.byte	0x04, 0x17
        /*004a*/ 	.short	(.L_17 - .L_16)
.L_16:
        /*004c*/ 	.word	0x00000000
        /*0050*/ 	.short	0x0006
        /*0052*/ 	.short	0x0028
        /*0054*/ 	.byte	0x00, 0xf0, 0x21, 0x00


	//----- nvinfo : EIATTR_KPARAM_INFO
	.align		4
.L_17:
        /*0058*/ 	.byte	0x04, 0x17
        /*005a*/ 	.short	(.L_19 - .L_18)
.L_18:
        /*005c*/ 	.word	0x00000000
        /*0060*/ 	.short	0x0005
        /*0062*/ 	.short	0x0020
        /*0064*/ 	.byte	0x00, 0xf0, 0x11, 0x00


	//----- nvinfo : EIATTR_KPARAM_INFO
	.align		4
.L_19:
        /*0068*/ 	.byte	0x04, 0x17
        /*006a*/ 	.short	(.L_21 - .L_20)
.L_20:
        /*006c*/ 	.word	0x00000000
        /*0070*/ 	.short	0x0004
        /*0072*/ 	.short	0x001c
        /*0074*/ 	.byte	0x00, 0xf0, 0x11, 0x00


	//----- nvinfo : EIATTR_KPARAM_INFO
	.align		4
.L_21:
        /*0078*/ 	.byte	0x04, 0x17
        /*007a*/ 	.short	(.L_23 - .L_22)
.L_22:
        /*007c*/ 	.word	0x00000000
        /*0080*/ 	.short	0x0003
        /*0082*/ 	.short	0x0018
        /*0084*/ 	.byte	0x00, 0xf0, 0x11, 0x00


	//----- nvinfo : EIATTR_KPARAM_INFO
	.align		4
.L_23:
        /*0088*/ 	.byte	0x04, 0x17
        /*008a*/ 	.short	(.L_25 - .L_24)
.L_24:
        /*008c*/ 	.word	0x00000000
        /*0090*/ 	.short	0x0002
        /*0092*/ 	.short	0x0010
        /*0094*/ 	.byte	0x00, 0xf4, 0x21, 0x00


	//----- nvinfo : EIATTR_KPARAM_INFO
	.align		4
.L_25:
        /*0098*/ 	.byte	0x04, 0x17
        /*009a*/ 	.short	(.L_27 - .L_26)
.L_26:
        /*009c*/ 	.word	0x00000000
        /*00a0*/ 	.short	0x0001
        /*00a2*/ 	.short	0x0008
        /*00a4*/ 	.byte	0x00, 0xf4, 0x21, 0x00


	//----- nvinfo : EIATTR_KPARAM_INFO
	.align		4
.L_27:
        /*00a8*/ 	.byte	0x04, 0x17
        /*00aa*/ 	.short	(.L_29 - .L_28)
.L_28:
        /*00ac*/ 	.word	0x00000000
        /*00b0*/ 	.short	0x0000
        /*00b2*/ 	.short	0x0000
        /*00b4*/ 	.byte	0x00, 0xf4, 0x21, 0x00


	//----- nvinfo : EIATTR_SPARSE_MMA_MASK
	.align		4
.L_29:
        /*00b8*/ 	.byte	0x03, 0x50
        /*00ba*/ 	.short	0x0000


	//----- nvinfo : EIATTR_MAXREG_COUNT
	.align		4
        /*00bc*/ 	.byte	0x03, 0x1b
        /*00be*/ 	.short	0x00ff


	//----- nvinfo : EIATTR_NUM_BARRIERS
	.align		4
        /*00c0*/ 	.byte	0x02, 0x4c
        /*00c2*/ 	.byte	0x01
	.zero		1


	//----- nvinfo : EIATTR_MERCURY_ISA_VERSION
	.align		4
        /*00c4*/ 	.byte	0x03, 0x5f
        /*00c6*/ 	.short	0x0101


	//----- nvinfo : EIATTR_INT_WARP_WIDE_INSTR_OFFSETS
	.align		4
        /*00c8*/ 	.byte	0x04, 0x31
        /*00ca*/ 	.short	(.L_31 - .L_30)


	//   ....[0]....
.L_30:
        /*00cc*/ 	.word	0x00001420


	//   ....[1]....
        /*00d0*/ 	.word	0x000014b0


	//   ....[2]....
        /*00d4*/ 	.word	0x000018f0


	//   ....[3]....
        /*00d8*/ 	.word	0x00001900


	//   ....[4]....
        /*00dc*/ 	.word	0x00001970


	//   ....[5]....
        /*00e0*/ 	.word	0x00001980


	//   ....[6]....
        /*00e4*/ 	.word	0x00001f10


	//   ....[7]....
        /*00e8*/ 	.word	0x00001f30


	//----- nvinfo : EIATTR_COOP_GROUP_MASK_REGIDS
	.align		4
.L_31:
        /*00ec*/ 	.byte	0x04, 0x29
        /*00ee*/ 	.short	(.L_33 - .L_32)


	//   ....[0]....
.L_32:
        /*00f0*/ 	.word	0xffffffff


	//   ....[1]....
        /*00f4*/ 	.word	0xffffffff


	//   ....[2]....
        /*00f8*/ 	.word	0xffffffff


	//----- nvinfo : EIATTR_COOP_GROUP_INSTR_OFFSETS
	.align		4
.L_33:
        /*00fc*/ 	.byte	0x04, 0x28
        /*00fe*/ 	.short	(.L_35 - .L_34)


	//   ....[0]....
.L_34:
        /*0100*/ 	.word	0x00000150


	//   ....[1]....
        /*0104*/ 	.word	0x00000720


	//   ....[2]....
        /*0108*/ 	.word	0x00000cd0


	//----- nvinfo : EIATTR_MBARRIER_INSTR_OFFSETS
	.align		4
.L_35:
        /*010c*/ 	.byte	0x04, 0x39
        /*010e*/ 	.short	(.L_37 - .L_36)


	//   ....[0]....
.L_36:
        /*0110*/ 	.word	0x00001540
        /*0114*/ 	.word	0x000000ff
        /*0118*/ 	.word	0x00014000
        /*011c*/ 	.short	0x0100
        /*011e*/ 	.byte	0x34
	.zero		1


	//   ....[1]....
        /*0120*/ 	.word	0x00001a30
        /*0124*/ 	.word	0x000000ff
        /*0128*/ 	.word	0x00014000
        /*012c*/ 	.short	0x010a
        /*012e*/ 	.byte	0x34
	.zero		1


	//   ....[2]....
        /*0130*/ 	.word	0x00001eb0
        /*0134*/ 	.word	0x000000ff
        /*0138*/ 	.word	0x00014000
        /*013c*/ 	.short	0x0108
        /*013e*/ 	.byte	0x34
	.zero		1


	//   ....[3]....
        /*0140*/ 	.word	0x000021d0
        /*0144*/ 	.word	0x000000ff
        /*0148*/ 	.word	0x00014000
        /*014c*/ 	.short	0x010a
        /*014e*/ 	.byte	0x34
	.zero		1


	//----- nvinfo : EIATTR_NUM_MBARRIERS
	.align		4
.L_37:
        /*0150*/ 	.byte	0x03, 0x38
        /*0152*/ 	.short	0x0001


	//----- nvinfo : EIATTR_EXIT_INSTR_OFFSETS
	.align		4
        /*0154*/ 	.byte	0x04, 0x1c
        /*0156*/ 	.short	(.L_39 - .L_38)


	//   ....[0]....
.L_38:
        /*0158*/ 	.word	0x000021c0


	//----- nvinfo : EIATTR_REQNTID
	.align		4
.L_39:
        /*015c*/ 	.byte	0x04, 0x10
        /*015e*/ 	.short	(.L_41 - .L_40)
.L_40:
        /*0160*/ 	.word	0x00000100
        /*0164*/ 	.word	0x00000001
        /*0168*/ 	.word	0x00000001


	//----- nvinfo : EIATTR_CRS_STACK_SIZE
	.align		4
.L_41:
        /*016c*/ 	.byte	0x04, 0x1e
        /*016e*/ 	.short	(.L_43 - .L_42)
.L_42:
        /*0170*/ 	.word	0x00000000


	//----- nvinfo : EIATTR_CBANK_PARAM_SIZE
	.align		4
.L_43:
        /*0174*/ 	.byte	0x03, 0x19
        /*0176*/ 	.short	0x0050


	//----- nvinfo : EIATTR_PARAM_CBANK
	.align		4
        /*0178*/ 	.byte	0x04, 0x0a
        /*017a*/ 	.short	(.L_45 - .L_44)
	.align		4
.L_44:
        /*017c*/ 	.word	index@(.nv.constant0.gluon_wgmma)
        /*0180*/ 	.short	0x0210
        /*0182*/ 	.short	0x0050


	//----- nvinfo : EIATTR_SW_WAR
	.align		4
.L_45:
        /*0184*/ 	.byte	0x04, 0x36
        /*0186*/ 	.short	(.L_47 - .L_46)
.L_46:
        /*0188*/ 	.word	0x00000008
.L_47:


//--------------------- .nv.callgraph             --------------------------
	.section	.nv.callgraph,"",@"SHT_CUDA_CALLGRAPH"
	.align	4
	.sectionentsize	8
	.align		4
        /*0000*/ 	.word	0x00000000
	.align		4
        /*0004*/ 	.word	0xffffffff
	.align		4
        /*0008*/ 	.word	0x00000000
	.align		4
        /*000c*/ 	.word	0xfffffffe
	.align		4
        /*0010*/ 	.word	0x00000000
	.align		4
        /*0014*/ 	.word	0xfffffffd
	.align		4
        /*0018*/ 	.word	0x00000000
	.align		4
        /*001c*/ 	.word	0xfffffffc


//--------------------- .text.gluon_wgmma         --------------------------
	.section	.text.gluon_wgmma,"ax",@progbits
	.align	128
        .global         gluon_wgmma
        .type           gluon_wgmma,@function
        .size           gluon_wgmma,(.L_x_52 - gluon_wgmma)
        .other          gluon_wgmma,@"STO_CUDA_ENTRY STV_DEFAULT"
gluon_wgmma:
.text.gluon_wgmma:
[----:B------:R-:W-:Y:S01]  /*0000*/  LDC R1, c[0x0][0x28] ;  /* 0x00000a00ff017b82 */ /* 0x000fe20000000800 */
[----:B------:R-:W1:Y:S07]  /*0010*/  S2R R0, SR_TID.X ;  /* 0x0000000000007919 */ /* 0x000e6e0000002100 */
[----:B------:R-:W2:Y:S01]  /*0020*/  S2UR UR4, SR_CgaCtaId ;  /* 0x00000000000479c3 */ /* 0x000ea20000008800 */
[----:B------:R-:W-:Y:S01]  /*0030*/  UMOV UR52, 0x400 ;  /* 0x0000040000347882 */ /* 0x000fe20000000000 */
[----:B------:R-:W-:Y:S01]  /*0040*/  ULDC UR6, c[0x0][0xc] ;  /* 0x0000030000067ab9 */ /* 0x000fe20000000800 */
[----:B------:R-:W-:Y:S01]  /*0050*/  ULDC.64 UR54, c[0x0][0x250] ;  /* 0x0000940000367ab9 */ /* 0x000fe20000000a00 */
[----:B------:R-:W-:Y:S04]  /*0060*/  BSSY B0, `(.L_x_0) ;  /* 0x000001e000007945 */ /* 0x000fe80003800000 */
[----:B------:R-:W3:Y:S08]  /*0070*/  LDC R3, c[0x0][0x228] ;  /* 0x00008a00ff037b82 */ /* 0x000ef00000000800 */
[----:B------:R-:W4:Y:S08]  /*0080*/  LDC R12, c[0x0][0x230] ;  /* 0x00008c00ff0c7b82 */ /* 0x000f300000000800 */
[----:B------:R-:W-:Y:S01]  /*0090*/  S2UR UR57, SR_CTAID.Y ;  /* 0x00000000003979c3 */ /* 0x000fe20000002600 */
[----:B--2---:R-:W-:-:S03]  /*00a0*/  ULEA UR52, UR4, UR52, 0x18 ;  /* 0x0000003404347291 */ /* 0x004fc6000f8ec03f */
[----:B------:R-:W-:Y:S01]  /*00b0*/  ULDC UR4, c[0x0][0x10] ;  /* 0x0000040000047ab9 */ /* 0x000fe20000000800 */
[----:B-1----:R-:W-:-:S03]  /*00c0*/  LOP3.LUT R2, R0, 0xff, RZ, 0xc0, !PT ;  /* 0x000000ff00027812 */ /* 0x002fc600078ec0ff */
[----:B------:R-:W1:Y:S01]  /*00d0*/  S2UR UR5, SR_CTAID.Z ;  /* 0x00000000000579c3 */ /* 0x000e620000002700 */
[----:B---3--:R-:W-:Y:S01]  /*00e0*/  VIADD R3, R3, 0xffffffff ;  /* 0xffffffff03037836 */ /* 0x008fe20000000000 */
[C---:B------:R-:W-:Y:S02]  /*00f0*/  ISETP.GE.U32.AND P0, PT, R2.reuse, 0x20, PT ;  /* 0x000000200200780c */ /* 0x040fe40003f06070 */
[C---:B------:R-:W-:Y:S02]  /*0100*/  ISETP.NE.U32.AND P2, PT, R2.reuse, RZ, PT ;  /* 0x000000ff0200720c */ /* 0x040fe40003f45070 */
[----:B------:R-:W-:Y:S02]  /*0110*/  LEA R10, R2, UR52, 0x2 ;  /* 0x00000034020a7c11 */ /* 0x000fe4000f8e10ff */
[----:B------:R-:W2:Y:S01]  /*0120*/  S2UR UR58, SR_CTAID.X ;  /* 0x00000000003a79c3 */ /* 0x000ea20000002500 */
[----:B----4-:R-:W-:-:S06]  /*0130*/  VIADD R11, R12, 0xffffffff ;  /* 0xffffffff0c0b7836 */ /* 0x010fcc0000000000 */
[----:B------:R3:W-:Y:S01]  /*0140*/  @!P0 STS [R10], RZ ;  /* 0x000000ff0a008388 */ /* 0x0007e20000000800 */
[----:B------:R-:W-:-:S03]  /*0150*/  NOP ;  /* 0x0000000000007918 */ /* 0x000fc60000000000 */
[----:B------:R3:W-:Y:S01]  /*0160*/  @!P2 STS [UR52+0x24], R3 ;  /* 0x00002403ff00a988 */ /* 0x0007e20008000834 */
[----:B-1----:R-:W-:-:S03]  /*0170*/  UIMAD UR4, UR5, UR4, UR57 ;  /* 0x00000004050472a4 */ /* 0x002fc6000f8e0239 */
[----:B------:R3:W-:Y:S01]  /*0180*/  @!P2 STS [UR52+0x20], R11 ;  /* 0x0000200bff00a988 */ /* 0x0007e20008000834 */
[----:B--2---:R-:W-:-:S04]  /*0190*/  UIMAD UR4, UR4, UR6, UR58 ;  /* 0x00000006040472a4 */ /* 0x004fc8000f8e023a */
[----:B------:R-:W-:-:S04]  /*01a0*/  UIMAD UR8, UR4, 0x180, URZ ;  /* 0x00000180040878a4 */ /* 0x000fc8000f8e023f */
[----:B------:R-:W-:-:S04]  /*01b0*/  UIADD3 UR4, UP0, UR8, UR54, URZ ;  /* 0x0000003608047290 */ /* 0x000fc8000ff1e03f */
[----:B------:R-:W-:Y:S01]  /*01c0*/  ULEA.HI.X.SX32 UR5, UR8, UR55, 0x1, UP0 ;  /* 0x0000003708057291 */ /* 0x000fe200080f0e3f */
[----:B---3--:R-:W-:Y:S11]  /*01d0*/  @P2 BRA `(.L_x_1) ;  /* 0x0000000000182947 */ /* 0x008ff60003800000 */
[----:B------:R-:W1:Y:S01]  /*01e0*/  LDS R4, [UR52+0x8] ;  /* 0x00000834ff047984 */ /* 0x000e620008000800 */
[----:B------:R-:W2:Y:S01]  /*01f0*/  LDC.64 R6, c[0x0][0x210] ;  /* 0x00008400ff067b82 */ /* 0x000ea20000000a00 */
[----:B------:R-:W-:Y:S02]  /*0200*/  IMAD.MOV.U32 R5, RZ, RZ, 0x70 ;  /* 0x00000070ff057424 */ /* 0x000fe400078e00ff */
[----:B--2---:R2:W-:Y:S03]  /*0210*/  STS.64 [UR52], R6 ;  /* 0x00000006ff007988 */ /* 0x0045e60008000a34 */
[----:B-1----:R-:W-:-:S05]  /*0220*/  LOP3.LUT R4, R4, 0x10, R5, 0xd8, !PT ;  /* 0x0000001004047812 */ /* 0x002fca00078ed805 */
[----:B------:R2:W-:Y:S02]  /*0230*/  STS [UR52+0x8], R4 ;  /* 0x00000804ff007988 */ /* 0x0005e40008000834 */
.L_x_1:
[----:B------:R-:W-:Y:S05]  /*0240*/  BSYNC B0 ;  /* 0x0000000000007941 */ /* 0x000fea0003800000 */
.L_x_0:
[----:B------:R-:W-:Y:S04]  /*0250*/  BSSY B0, `(.L_x_2) ;  /* 0x000000a000007945 */ /* 0x000fe80003800000 */
[----:B------:R-:W-:Y:S05]  /*0260*/  @P2 BRA `(.L_x_3) ;  /* 0x0000000000202947 */ /* 0x000fea0003800000 */
[----:B--2---:R-:W1:Y:S01]  /*0270*/  LDS R4, [UR52+0x34] ;  /* 0x00003434ff047984 */ /* 0x004e620008000800 */
[----:B------:R-:W-:Y:S02]  /*0280*/  IMAD.MOV.U32 R5, RZ, RZ, 0x3f000000 ;  /* 0x3f000000ff057424 */ /* 0x000fe400078e00ff */
[----:B------:R-:W-:Y:S01]  /*0290*/  @!P2 IMAD.MOV.U32 R6, RZ, RZ, 0xff ;  /* 0x000000ffff06a424 */ /* 0x000fe200078e00ff */
[----:B------:R-:W2:Y:S02]  /*02a0*/  @!P2 LDS R7, [UR52+0x38] ;  /* 0x00003834ff07a984 */ /* 0x000ea40008000800 */
[----:B-1----:R-:W-:Y:S02]  /*02b0*/  LOP3.LUT R4, R4, 0xff000000, R5, 0xb8, !PT ;  /* 0xff00000004047812 */ /* 0x002fe400078eb805 */
[----:B--2---:R-:W-:-:S03]  /*02c0*/  @!P2 LOP3.LUT R5, R7, 0xff, R6, 0xb8, !PT ;  /* 0x000000ff0705a812 */ /* 0x004fc600078eb806 */
[----:B------:R1:W-:Y:S04]  /*02d0*/  STS [UR52+0x34], R4 ;  /* 0x00003404ff007988 */ /* 0x0003e80008000834 */
[----:B------:R1:W-:Y:S02]  /*02e0*/  @!P2 STS [UR52+0x38], R5 ;  /* 0x00003805ff00a988 */ /* 0x0003e40008000834 */
.L_x_3:
[----:B------:R-:W-:Y:S05]  /*02f0*/  BSYNC B0 ;  /* 0x0000000000007941 */ /* 0x000fea0003800000 */
.L_x_2:
[----:B------:R-:W-:Y:S04]  /*0300*/  BSSY B0, `(.L_x_4) ;  /* 0x000000e000007945 */ /* 0x000fe80003800000 */
[----:B------:R-:W-:Y:S05]  /*0310*/  @P2 BRA `(.L_x_5) ;  /* 0x0000000000302947 */ /* 0x000fea0003800000 */
[----:B-1----:R-:W1:Y:S01]  /*0320*/  LDS R5, [UR52+0x34] ;  /* 0x00003434ff057984 */ /* 0x002e620008000800 */
[----:B--2---:R-:W2:Y:S03]  /*0330*/  LDC.64 R6, c[0x0][0x238] ;  /* 0x00008e00ff067b82 */ /* 0x004ea60000000a00 */
[----:B------:R-:W3:Y:S01]  /*0340*/  LDS R4, [UR52+0x1c] ;  /* 0x00001c34ff047984 */ /* 0x000ee20008000800 */
[C---:B--2---:R-:W-:Y:S01]  /*0350*/  SHF.L.U64.HI R7, R6.reuse, 0x1, R7 ;  /* 0x0000000106077819 */ /* 0x044fe20000010207 */
[----:B------:R-:W-:-:S03]  /*0360*/  IMAD.SHL.U32 R6, R6, 0x2, RZ ;  /* 0x0000000206067824 */ /* 0x000fc600078e00ff */
[--C-:B------:R-:W-:Y:S02]  /*0370*/  SHF.R.U32.HI R9, RZ, 0x4, R7.reuse ;  /* 0x00000004ff097819 */ /* 0x100fe40000011607 */
[----:B------:R-:W-:-:S05]  /*0380*/  SHF.R.U64 R6, R6, 0x4, R7 ;  /* 0x0000000406067819 */ /* 0x000fca0000001207 */
[----:B------:R4:W-:Y:S01]  /*0390*/  STS [UR52+0xc], R6 ;  /* 0x00000c06ff007988 */ /* 0x0009e20008000834 */
[----:B-1----:R-:W-:Y:S02]  /*03a0*/  LOP3.LUT R5, R5, 0x7, RZ, 0xb8, !PT ;  /* 0x0000000705057812 */ /* 0x002fe400078eb8ff */
[----:B---3--:R-:W-:-:S03]  /*03b0*/  LOP3.LUT R4, R4, 0xf, R9, 0xb8, !PT ;  /* 0x0000000f04047812 */ /* 0x008fc600078eb809 */
[----:B------:R4:W-:Y:S04]  /*03c0*/  STS [UR52+0x34], R5 ;  /* 0x00003405ff007988 */ /* 0x0009e80008000834 */
[----:B------:R4:W-:Y:S02]  /*03d0*/  STS [UR52+0x1c], R4 ;  /* 0x00001c04ff007988 */ /* 0x0009e40008000834 */
.L_x_5:
[----:B------:R-:W-:Y:S05]  /*03e0*/  BSYNC B0 ;  /* 0x0000000000007941 */ /* 0x000fea0003800000 */
.L_x_4:
[----:B------:R-:W-:Y:S04]  /*03f0*/  BSSY B1, `(.L_x_6) ;  /* 0x000001b000017945 */ /* 0x000fe80003800000 */
[----:B------:R-:W-:Y:S01]  /*0400*/  BSSY B0, `(.L_x_7) ;  /* 0x0000016000007945 */ /* 0x000fe20003800000 */
[----:B--2-4-:R-:W-:-:S03]  /*0410*/  IMAD.MOV.U32 R6, RZ, RZ, RZ ;  /* 0x000000ffff067224 */ /* 0x014fc600078e00ff */
[----:B------:R-:W-:Y:S05]  /*0420*/  @P2 BRA `(.L_x_8) ;  /* 0x0000000000202947 */ /* 0x000fea0003800000 */
[----:B-1----:R-:W1:Y:S02]  /*0430*/  LDS R4, [UR52+0x34] ;  /* 0x00003434ff047984 */ /* 0x002e640008000800 */
[----:B-1----:R-:W-:-:S05]  /*0440*/  LOP3.LUT R4, R4, 0x38, RZ, 0xb8, !PT ;  /* 0x0000003804047812 */ /* 0x002fca00078eb8ff */
[----:B------:R1:W-:Y:S01]  /*0450*/  STS [UR52+0x34], R4 ;  /* 0x00003404ff007988 */ /* 0x0003e20008000834 */
[----:B------:R-:W-:Y:S05]  /*0460*/  @P2 BRA `(.L_x_9) ;  /* 0x0000000000202947 */ /* 0x000fea0003800000 */
[----:B-1----:R-:W1:Y:S01]  /*0470*/  LDS R4, [UR52+0x8] ;  /* 0x00000834ff047984 */ /* 0x002e620008000800 */
[----:B------:R-:W-:-:S05]  /*0480*/  IMAD.MOV.U32 R5, RZ, RZ, 0x780 ;  /* 0x00000780ff057424 */ /* 0x000fca00078e00ff */
[----:B-1----:R-:W-:-:S05]  /*0490*/  LOP3.LUT R4, R4, 0x300, R5, 0xd8, !PT ;  /* 0x0000030004047812 */ /* 0x002fca00078ed805 */
[----:B------:R2:W-:Y:S02]  /*04a0*/  STS [UR52+0x8], R4 ;  /* 0x00000804ff007988 */ /* 0x0005e40008000834 */
.L_x_8:
[----:B------:R-:W-:Y:S05]  /*04b0*/  @P2 BRA `(.L_x_10) ;  /* 0x0000000000282947 */ /* 0x000fea0003800000 */
[----:B-12---:R-:W1:Y:S02]  /*04c0*/  LDS R4, [UR52+0x8] ;  /* 0x00000834ff047984 */ /* 0x006e640008000800 */
[----:B-1----:R-:W-:-:S05]  /*04d0*/  LOP3.LUT R4, R4, 0x1800, RZ, 0xb8, !PT ;  /* 0x0000180004047812 */ /* 0x002fca00078eb8ff */
[----:B------:R2:W-:Y:S02]  /*04e0*/  STS [UR52+0x8], R4 ;  /* 0x00000804ff007988 */ /* 0x0005e40008000834 */
.L_x_9:
[----:B------:R-:W-:Y:S05]  /*04f0*/  @P2 BREAK B0 ;  /* 0x0000000000002942 */ /* 0x000fea0003800000 */
[----:B------:R-:W-:Y:S05]  /*0500*/  @P2 BRA `(.L_x_11) ;  /* 0x0000000000242947 */ /* 0x000fea0003800000 */
[----:B------:R-:W3:Y:S01]  /*0510*/  LDS R5, [UR52+0x8] ;  /* 0x00000834ff057984 */ /* 0x000ee20008000800 */
[----:B-12---:R-:W-:-:S05]  /*0520*/  IMAD.MOV.U32 R4, RZ, RZ, 0x6000 ;  /* 0x00006000ff047424 */ /* 0x006fca00078e00ff */
[----:B---3--:R-:W-:-:S04]  /*0530*/  LOP3.LUT R4, R5, 0x6000, R4, 0xd8, !PT ;  /* 0x0000600005047812 */ /* 0x008fc800078ed804 */
[----:B------:R-:W-:-:S05]  /*0540*/  LOP3.LUT R4, R4, 0x400000, RZ, 0xb8, !PT ;  /* 0x0040000004047812 */ /* 0x000fca00078eb8ff */
[----:B------:R3:W-:Y:S02]  /*0550*/  STS [UR52+0x8], R4 ;  /* 0x00000804ff007988 */ /* 0x0007e40008000834 */
.L_x_10:
[----:B------:R-:W-:Y:S05]  /*0560*/  BSYNC B0 ;  /* 0x0000000000007941 */ /* 0x000fea0003800000 */
.L_x_7:
[----:B-123--:R-:W1:Y:S02]  /*0570*/  @!P2 LDS R4, [UR52+0x8] ;  /* 0x00000834ff04a984 */ /* 0x00ee640008000800 */
[----:B-1----:R-:W-:-:S05]  /*0580*/  @!P2 LOP3.LUT R4, R4, 0x8000, RZ, 0xb8, !PT ;  /* 0x000080000404a812 */ /* 0x002fca00078eb8ff */
[----:B------:R3:W-:Y:S02]  /*0590*/  @!P2 STS [UR52+0x8], R4 ;  /* 0x00000804ff00a988 */ /* 0x0007e40008000834 */
.L_x_11:
[----:B------:R-:W-:Y:S05]  /*05a0*/  BSYNC B1 ;  /* 0x0000000000017941 */ /* 0x000fea0003800000 */
.L_x_6:
[----:B------:R-:W-:Y:S05]  /*05b0*/  WARPSYNC.ALL ;  /* 0x0000000000007948 */ /* 0x000fea0003800000 */
[----:B------:R-:W4:Y:S02]  /*05c0*/  LDC R7, c[0x0][0x22c] ;  /* 0x00008b00ff077b82 */ /* 0x000f240000000800 */
[----:B----4-:R-:W-:Y:S01]  /*05d0*/  VIADD R7, R7, 0xffffffff ;  /* 0xffffffff07077836 */ /* 0x010fe20000000000 */
[----:B------:R-:W-:Y:S06]  /*05e0*/  @P0 BRA `(.L_x_12) ;  /* 0x0000000000280947 */ /* 0x000fec0003800000 */
[----:B-123--:R-:W1:Y:S01]  /*05f0*/  S2R R4, SR_LANEID ;  /* 0x0000000000047919 */ /* 0x00ee620000000000 */
[----:B------:R-:W-:Y:S05]  /*0600*/  WARPSYNC.ALL ;  /* 0x0000000000007948 */ /* 0x000fea0003800000 */
[----:B-1----:R-:W-:-:S05]  /*0610*/  IMAD.SHL.U32 R8, R4, 0x4, RZ ;  /* 0x0000000404087824 */ /* 0x002fca00078e00ff */
[----:B------:R-:W1:Y:S01]  /*0620*/  LDS R9, [R8+UR52] ;  /* 0x0000003408097984 */ /* 0x000e620008000800 */
[----:B------:R-:W-:-:S05]  /*0630*/  IADD3 R4, P1, R8, UR4, RZ ;  /* 0x0000000408047c10 */ /* 0x000fca000ff3e0ff */
[----:B------:R-:W-:-:S05]  /*0640*/  IMAD.X R5, RZ, RZ, UR5, P1 ;  /* 0x00000005ff057e24 */ /* 0x000fca00088e06ff */
[----:B-1----:R4:W5:Y:S01]  /*0650*/  ATOMG.E.EXCH.STRONG.GPU PT, RZ, [R4], R9 ;  /* 0x0000000904ff73a8 */ /* 0x00296200041ee100 */
[----:B------:R-:W-:-:S04]  /*0660*/  DEPBAR {5,4,3,2,1,0} ;  /* 0x0000003f0000791a */ /* 0x000fc80000000000 */
[----:B------:R4:W-:Y:S01]  /*0670*/  UTMACCTL.IV [UR4] ;  /* 0x00000000040079b9 */ /* 0x0009e20008000000 */
[----:B------:R-:W-:Y:S01]  /*0680*/  NOP ;  /* 0x0000000000007918 */ /* 0x000fe20000000000 */
.L_x_12:
[----:B------:R-:W-:Y:S05]  /*0690*/  @P0 BRA `(.L_x_13) ;  /* 0x00000000000c0947 */ /* 0x000fea0003800000 */
[----:B------:R0:W-:Y:S01]  /*06a0*/  UTMACMDFLUSH ;  /* 0x00000000000079b7 */ /* 0x0001e20000000000 */
[----:B------:R-:W-:Y:S05]  /*06b0*/  @P0 BRA `(.L_x_13) ;  /* 0x0000000000040947 */ /* 0x000fea0003800000 */
[----:B------:R-:W-:-:S04]  /*06c0*/  DEPBAR.LE SB0, 0x0 ;  /* 0x000080000000791a */ /* 0x000fc80000000000 */
.L_x_13:
[----:B------:R-:W-:Y:S05]  /*06d0*/  WARPSYNC.ALL ;  /* 0x0000000000007948 */ /* 0x000fea0003800000 */
[----:B-----5:R-:W-:Y:S06]  /*06e0*/  BAR.SYNC.DEFER_BLOCKING 0x0 ;  /* 0x0000000000007b1d */ /* 0x020fec0000010000 */
[----:B------:R-:W-:Y:S02]  /*06f0*/  BSSY B1, `(.L_x_14) ;  /* 0x000000b000017945 */ /* 0x000fe40003800000 */
[----:B------:R-:W-:Y:S06]  /*0700*/  BAR.SYNC.DEFER_BLOCKING 0x0 ;  /* 0x0000000000007b1d */ /* 0x000fec0000010000 */
[----:B------:R5:W-:Y:S01]  /*0710*/  @!P0 STS [R10], RZ ;  /* 0x000000ff0a008388 */ /* 0x000be20000000800 */
[----:B------:R-:W-:Y:S01]  /*0720*/  NOP ;  /* 0x0000000000007918 */ /* 0x000fe20000000000 */
[----:B------:R-:W-:Y:S05]  /*0730*/  @P2 BRA `(.L_x_15) ;  /* 0x0000000000182947 */ /* 0x000fea0003800000 */
[----:B-1234-:R-:W1:Y:S01]  /*0740*/  LDS R4, [UR52+0x8] ;  /* 0x00000834ff047984 */ /* 0x01ee620008000800 */
[----:B------:R-:W2:Y:S01]  /*0750*/  LDC.64 R8, c[0x0][0x218] ;  /* 0x00008600ff087b82 */ /* 0x000ea20000000a00 */
[----:B------:R-:W-:Y:S02]  /*0760*/  IMAD.MOV.U32 R5, RZ, RZ, 0x70 ;  /* 0x00000070ff057424 */ /* 0x000fe400078e00ff */
[----:B--2---:R2:W-:Y:S03]  /*0770*/  STS.64 [UR52], R8 ;  /* 0x00000008ff007988 */ /* 0x0045e60008000a34 */
[----:B-1----:R-:W-:-:S05]  /*0780*/  LOP3.LUT R4, R4, 0x10, R5, 0xd8, !PT ;  /* 0x0000001004047812 */ /* 0x002fca00078ed805 */
[----:B------:R2:W-:Y:S02]  /*0790*/  STS [UR52+0x8], R4 ;  /* 0x00000804ff007988 */ /* 0x0005e40008000834 */
.L_x_15:
[----:B----4-:R-:W-:Y:S05]  /*07a0*/  BSYNC B1 ;  /* 0x0000000000017941 */ /* 0x010fea0003800000 */
.L_x_14:
[----:B------:R-:W-:Y:S04]  /*07b0*/  BSSY B1, `(.L_x_16) ;  /* 0x000000a000017945 */ /* 0x000fe80003800000 */
[----:B------:R-:W-:Y:S05]  /*07c0*/  @P2 BRA `(.L_x_17) ;  /* 0x0000000000202947 */ /* 0x000fea0003800000 */
[----:B-123--:R-:W1:Y:S01]  /*07d0*/  LDS R4, [UR52+0x34] ;  /* 0x00003434ff047984 */ /* 0x00ee620008000800 */
[----:B------:R-:W-:Y:S02]  /*07e0*/  IMAD.MOV.U32 R9, RZ, RZ, 0x3f000000 ;  /* 0x3f000000ff097424 */ /* 0x000fe400078e00ff */
[----:B------:R-:W-:Y:S01]  /*07f0*/  @!P2 IMAD.MOV.U32 R5, RZ, RZ, 0x7f ;  /* 0x0000007fff05a424 */ /* 0x000fe200078e00ff */
[----:B------:R-:W2:Y:S02]  /*0800*/  @!P2 LDS R8, [UR52+0x38] ;  /* 0x00003834ff08a984 */ /* 0x000ea40008000800 */
[----:B-1----:R-:W-:Y:S02]  /*0810*/  LOP3.LUT R4, R4, 0xff000000, R9, 0xb8, !PT ;  /* 0xff00000004047812 */ /* 0x002fe400078eb809 */
[----:B--2---:R-:W-:-:S03]  /*0820*/  @!P2 LOP3.LUT R5, R8, 0xff, R5, 0xb8, !PT ;  /* 0x000000ff0805a812 */ /* 0x004fc600078eb805 */
[----:B------:R4:W-:Y:S04]  /*0830*/  STS [UR52+0x34], R4 ;  /* 0x00003404ff007988 */ /* 0x0009e80008000834 */
[----:B------:R4:W-:Y:S02]  /*0840*/  @!P2 STS [UR52+0x38], R5 ;  /* 0x00003805ff00a988 */ /* 0x0009e40008000834 */
.L_x_17:
[----:B------:R-:W-:Y:S05]  /*0850*/  BSYNC B1 ;  /* 0x0000000000017941 */ /* 0x000fea0003800000 */
.L_x_16:
[----:B------:R-:W-:Y:S04]  /*0860*/  BSSY B1, `(.L_x_18) ;  /* 0x0000004000017945 */ /* 0x000fe80003800000 */
[----:B------:R-:W-:Y:S05]  /*0870*/  @P2 BRA `(.L_x_19) ;  /* 0x0000000000082947 */ /* 0x000fea0003800000 */
[----:B------:R1:W-:Y:S04]  /*0880*/  STS [UR52+0x24], R11 ;  /* 0x0000240bff007988 */ /* 0x0003e80008000834 */
[----:B------:R1:W-:Y:S02]  /*0890*/  STS [UR52+0x20], R7 ;  /* 0x00002007ff007988 */ /* 0x0003e40008000834 */
.L_x_19:
[----:B------:R-:W-:Y:S05]  /*08a0*/  BSYNC B1 ;  /* 0x0000000000017941 */ /* 0x000fea0003800000 */
.L_x_18:
[----:B------:R-:W-:Y:S04]  /*08b0*/  BSSY B1, `(.L_x_20) ;  /* 0x000000e000017945 */ /* 0x000fe80003800000 */
[----:B------:R-:W-:Y:S05]  /*08c0*/  @P2 BRA `(.L_x_21) ;  /* 0x0000000000302947 */ /* 0x000fea0003800000 */
[----:B----4-:R-:W4:Y:S01]  /*08d0*/  LDS R5, [UR52+0x34] ;  /* 0x00003434ff057984 */ /* 0x010f220008000800 */
[----:B--2---:R-:W2:Y:S03]  /*08e0*/  LDC.64 R8, c[0x0][0x240] ;  /* 0x00009000ff087b82 */ /* 0x004ea60000000a00 */
[----:B-1-3--:R-:W1:Y:S01]  /*08f0*/  LDS R4, [UR52+0x1c] ;  /* 0x00001c34ff047984 */ /* 0x00ae620008000800 */
[C---:B--2---:R-:W-:Y:S01]  /*0900*/  SHF.L.U64.HI R9, R8.reuse, 0x1, R9 ;  /* 0x0000000108097819 */ /* 0x044fe20000010209 */
[----:B------:R-:W-:-:S03]  /*0910*/  IMAD.SHL.U32 R8, R8, 0x2, RZ ;  /* 0x0000000208087824 */ /* 0x000fc600078e00ff */
[--C-:B------:R-:W-:Y:S02]  /*0920*/  SHF.R.U32.HI R11, RZ, 0x4, R9.reuse ;  /* 0x00000004ff0b7819 */ /* 0x100fe40000011609 */
[----:B------:R-:W-:-:S05]  /*0930*/  SHF.R.U64 R8, R8, 0x4, R9 ;  /* 0x0000000408087819 */ /* 0x000fca0000001209 */
[----:B------:R2:W-:Y:S01]  /*0940*/  STS [UR52+0xc], R8 ;  /* 0x00000c08ff007988 */ /* 0x0005e20008000834 */
[----:B----4-:R-:W-:Y:S02]  /*0950*/  LOP3.LUT R5, R5, 0x7, RZ, 0xb8, !PT ;  /* 0x0000000705057812 */ /* 0x010fe400078eb8ff */
[----:B-1----:R-:W-:-:S03]  /*0960*/  LOP3.LUT R4, R4, 0xf, R11, 0xb8, !PT ;  /* 0x0000000f04047812 */ /* 0x002fc600078eb80b */
[----:B------:R2:W-:Y:S04]  /*0970*/  STS [UR52+0x34], R5 ;  /* 0x00003405ff007988 */ /* 0x0005e80008000834 */
[----:B------:R2:W-:Y:S02]  /*0980*/  STS [UR52+0x1c], R4 ;  /* 0x00001c04ff007988 */ /* 0x0005e40008000834 */
.L_x_21:
[----:B------:R-:W-:Y:S05]  /*0990*/  BSYNC B1 ;  /* 0x0000000000017941 */ /* 0x000fea0003800000 */
.L_x_20:
[----:B------:R-:W-:Y:S04]  /*09a0*/  BSSY B2, `(.L_x_22) ;  /* 0x000001a000027945 */ /* 0x000fe80003800000 */
[----:B------:R-:W-:Y:S04]  /*09b0*/  BSSY B1, `(.L_x_23) ;  /* 0x0000015000017945 */ /* 0x000fe80003800000 */
[----:B------:R-:W-:Y:S05]  /*09c0*/  @P2 BRA `(.L_x_24) ;  /* 0x0000000000202947 */ /* 0x000fea0003800000 */
[----:B-1234-:R-:W1:Y:S02]  /*09d0*/  LDS R4, [UR52+0x34] ;  /* 0x00003434ff047984 */ /* 0x01ee640008000800 */
[----:B-1----:R-:W-:-:S05]  /*09e0*/  LOP3.LUT R4, R4, 0x38, RZ, 0xb8, !PT ;  /* 0x0000003804047812 */ /* 0x002fca00078eb8ff */
[----:B------:R1:W-:Y:S01]  /*09f0*/  STS [UR52+0x34], R4 ;  /* 0x00003404ff007988 */ /* 0x0003e20008000834 */
[----:B------:R-:W-:Y:S05]  /*0a00*/  @P2 BRA `(.L_x_25) ;  /* 0x0000000000202947 */ /* 0x000fea0003800000 */
[----:B-1----:R-:W1:Y:S01]  /*0a10*/  LDS R4, [UR52+0x8] ;  /* 0x00000834ff047984 */ /* 0x002e620008000800 */
[----:B------:R-:W-:-:S05]  /*0a20*/  IMAD.MOV.U32 R5, RZ, RZ, 0x780 ;  /* 0x00000780ff057424 */ /* 0x000fca00078e00ff */
[----:B-1----:R-:W-:-:S05]  /*0a30*/  LOP3.LUT R4, R4, 0x300, R5, 0xd8, !PT ;  /* 0x0000030004047812 */ /* 0x002fca00078ed805 */
[----:B------:R1:W-:Y:S02]  /*0a40*/  STS [UR52+0x8], R4 ;  /* 0x00000804ff007988 */ /* 0x0003e40008000834 */
.L_x_24:
[----:B------:R-:W-:Y:S05]  /*0a50*/  @P2 BRA `(.L_x_26) ;  /* 0x0000000000282947 */ /* 0x000fea0003800000 */
[----:B-1234-:R-:W1:Y:S02]  /*0a60*/  LDS R4, [UR52+0x8] ;  /* 0x00000834ff047984 */ /* 0x01ee640008000800 */
[----:B-1----:R-:W-:-:S05]  /*0a70*/  LOP3.LUT R4, R4, 0x1800, RZ, 0xb8, !PT ;  /* 0x0000180004047812 */ /* 0x002fca00078eb8ff */
[----:B------:R2:W-:Y:S02]  /*0a80*/  STS [UR52+0x8], R4 ;  /* 0x00000804ff007988 */ /* 0x0005e40008000834 */
.L_x_25:
[----:B------:R-:W-:Y:S05]  /*0a90*/  @P2 BREAK B1 ;  /* 0x0000000000012942 */ /* 0x000fea0003800000 */
[----:B------:R-:W-:Y:S05]  /*0aa0*/  @P2 BRA `(.L_x_27) ;  /* 0x0000000000242947 */ /* 0x000fea0003800000 */
[----:B-12---:R-:W1:Y:S01]  /*0ab0*/  LDS R4, [UR52+0x8] ;  /* 0x00000834ff047984 */ /* 0x006e620008000800 */
[----:B------:R-:W-:-:S05]  /*0ac0*/  IMAD.MOV.U32 R5, RZ, RZ, 0x6000 ;  /* 0x00006000ff057424 */ /* 0x000fca00078e00ff */
[----:B-1----:R-:W-:-:S04]  /*0ad0*/  LOP3.LUT R4, R4, 0x6000, R5, 0xd8, !PT ;  /* 0x0000600004047812 */ /* 0x002fc800078ed805 */
[----:B------:R-:W-:-:S05]  /*0ae0*/  LOP3.LUT R4, R4, 0x400000, RZ, 0xb8, !PT ;  /* 0x0040000004047812 */ /* 0x000fca00078eb8ff */
[----:B------:R1:W-:Y:S02]  /*0af0*/  STS [UR52+0x8], R4 ;  /* 0x00000804ff007988 */ /* 0x0003e40008000834 */
.L_x_26:
[----:B------:R-:W-:Y:S05]  /*0b00*/  BSYNC B1 ;  /* 0x0000000000017941 */ /* 0x000fea0003800000 */
.L_x_23:
[----:B-1234-:R-:W1:Y:S02]  /*0b10*/  @!P2 LDS R4, [UR52+0x8] ;  /* 0x00000834ff04a984 */ /* 0x01ee640008000800 */
[----:B-1----:R-:W-:-:S05]  /*0b20*/  @!P2 LOP3.LUT R4, R4, 0x8000, RZ, 0xb8, !PT ;  /* 0x000080000404a812 */ /* 0x002fca00078eb8ff */
[----:B------:R3:W-:Y:S02]  /*0b30*/  @!P2 STS [UR52+0x8], R4 ;  /* 0x00000804ff00a988 */ /* 0x0007e40008000834 */
.L_x_27:
[----:B------:R-:W-:Y:S05]  /*0b40*/  BSYNC B2 ;  /* 0x0000000000027941 */ /* 0x000fea0003800000 */
.L_x_22:
[----:B------:R-:W-:Y:S05]  /*0b50*/  WARPSYNC.ALL ;  /* 0x0000000000007948 */ /* 0x000fea0003800000 */
[----:B------:R-:W-:-:S04]  /*0b60*/  UIADD3 UR7, UR8, 0x80, URZ ;  /* 0x0000008008077890 */ /* 0x000fc8000fffe03f */
[----:B------:R-:W-:-:S04]  /*0b70*/  UIADD3 UR6, UP0, UR7, UR54, URZ ;  /* 0x0000003607067290 */ /* 0x000fc8000ff1e03f */
[----:B------:R-:W-:Y:S01]  /*0b80*/  ULEA.HI.X.SX32 UR7, UR7, UR55, 0x1, UP0 ;  /* 0x0000003707077291 */ /* 0x000fe200080f0e3f */
[----:B------:R-:W-:Y:S11]  /*0b90*/  @P0 BRA `(.L_x_28) ;  /* 0x0000000000280947 */ /* 0x000ff60003800000 */
[----:B-123--:R-:W1:Y:S01]  /*0ba0*/  S2R R4, SR_LANEID ;  /* 0x0000000000047919 */ /* 0x00ee620000000000 */
[----:B------:R-:W-:Y:S05]  /*0bb0*/  WARPSYNC.ALL ;  /* 0x0000000000007948 */ /* 0x000fea0003800000 */
[----:B-1----:R-:W-:-:S05]  /*0bc0*/  IMAD.SHL.U32 R8, R4, 0x4, RZ ;  /* 0x0000000404087824 */ /* 0x002fca00078e00ff */
[----:B------:R-:W1:Y:S01]  /*0bd0*/  LDS R9, [R8+UR52] ;  /* 0x0000003408097984 */ /* 0x000e620008000800 */
[----:B------:R-:W-:-:S05]  /*0be0*/  IADD3 R4, P1, R8, UR6, RZ ;  /* 0x0000000608047c10 */ /* 0x000fca000ff3e0ff */
[----:B------:R-:W-:-:S05]  /*0bf0*/  IMAD.X R5, RZ, RZ, UR7, P1 ;  /* 0x00000007ff057e24 */ /* 0x000fca00088e06ff */
[----:B-1----:R4:W2:Y:S01]  /*0c00*/  ATOMG.E.EXCH.STRONG.GPU PT, RZ, [R4], R9 ;  /* 0x0000000904ff73a8 */ /* 0x0028a200041ee100 */
[----:B------:R-:W-:-:S04]  /*0c10*/  DEPBAR {5,4,3,2,1,0} ;  /* 0x0000003f0000791a */ /* 0x000fc80000000000 */
[----:B------:R4:W-:Y:S01]  /*0c20*/  UTMACCTL.IV [UR6] ;  /* 0x00000000060079b9 */ /* 0x0009e20008000000 */
[----:B------:R-:W-:Y:S01]  /*0c30*/  NOP ;  /* 0x0000000000007918 */ /* 0x000fe20000000000 */
.L_x_28:
[----:B------:R-:W-:Y:S05]  /*0c40*/  @P0 BRA `(.L_x_29) ;  /* 0x00000000000c0947 */ /* 0x000fea0003800000 */
[----:B------:R0:W-:Y:S01]  /*0c50*/  UTMACMDFLUSH ;  /* 0x00000000000079b7 */ /* 0x0001e20000000000 */
[----:B------:R-:W-:Y:S05]  /*0c60*/  @P0 BRA `(.L_x_29) ;  /* 0x0000000000040947 */ /* 0x000fea0003800000 */
[----:B------:R-:W-:-:S04]  /*0c70*/  DEPBAR.LE SB0, 0x0 ;  /* 0x000080000000791a */ /* 0x000fc80000000000 */
.L_x_29:
[----:B------:R-:W-:Y:S05]  /*0c80*/  WARPSYNC.ALL ;  /* 0x0000000000007948 */ /* 0x000fea0003800000 */
[----:B--2---:R-:W-:Y:S06]  /*0c90*/  BAR.SYNC.DEFER_BLOCKING 0x0 ;  /* 0x0000000000007b1d */ /* 0x004fec0000010000 */
[----:B------:R-:W-:Y:S02]  /*0ca0*/  BSSY B2, `(.L_x_30) ;  /* 0x000000b000027945 */ /* 0x000fe40003800000 */
[----:B------:R-:W-:Y:S06]  /*0cb0*/  BAR.SYNC.DEFER_BLOCKING 0x0 ;  /* 0x0000000000007b1d */ /* 0x000fec0000010000 */
[----:B------:R2:W-:Y:S01]  /*0cc0*/  @!P0 STS [R10], RZ ;  /* 0x000000ff0a008388 */ /* 0x0005e20000000800 */
[----:B------:R-:W-:Y:S01]  /*0cd0*/  NOP ;  /* 0x0000000000007918 */ /* 0x000fe20000000000 */
[----:B------:R-:W-:Y:S05]  /*0ce0*/  @P2 BRA `(.L_x_31) ;  /* 0x0000000000182947 */ /* 0x000fea0003800000 */
[----:B-1-34-:R-:W1:Y:S01]  /*0cf0*/  LDS R4, [UR52+0x8] ;  /* 0x00000834ff047984 */ /* 0x01ae620008000800 */
[----:B------:R-:W3:Y:S01]  /*0d00*/  LDC.64 R8, c[0x0][0x220] ;  /* 0x00008800ff087b82 */ /* 0x000ee20000000a00 */
[----:B------:R-:W-:Y:S02]  /*0d10*/  IMAD.MOV.U32 R5, RZ, RZ, 0x70 ;  /* 0x00000070ff057424 */ /* 0x000fe400078e00ff */
[----:B---3--:R3:W-:Y:S03]  /*0d20*/  STS.64 [UR52], R8 ;  /* 0x00000008ff007988 */ /* 0x0087e60008000a34 */
[----:B-1----:R-:W-:-:S05]  /*0d30*/  LOP3.LUT R4, R4, 0x10, R5, 0xd8, !PT ;  /* 0x0000001004047812 */ /* 0x002fca00078ed805 */
[----:B------:R3:W-:Y:S02]  /*0d40*/  STS [UR52+0x8], R4 ;  /* 0x00000804ff007988 */ /* 0x0007e40008000834 */
.L_x_31:
[----:B----4-:R-:W-:Y:S05]  /*0d50*/  BSYNC B2 ;  /* 0x0000000000027941 */ /* 0x010fea0003800000 */
.L_x_30:
[----:B------:R-:W-:Y:S04]  /*0d60*/  BSSY B3, `(.L_x_32) ;  /* 0x0000011000037945 */ /* 0x000fe80003800000 */
[----:B------:R-:W-:Y:S04]  /*0d70*/  BSSY B2, `(.L_x_33) ;  /* 0x000000e000027945 */ /* 0x000fe80003800000 */
[----:B------:R-:W-:Y:S05]  /*0d80*/  @P2 BRA `(.L_x_34) ;  /* 0x0000000000242947 */ /* 0x000fea0003800000 */
[----:B-1-3--:R-:W1:Y:S01]  /*0d90*/  LDS R4, [UR52+0x34] ;  /* 0x00003434ff047984 */ /* 0x00ae620008000800 */
[----:B------:R-:W-:-:S05]  /*0da0*/  IMAD.MOV.U32 R5, RZ, RZ, 0x3f000000 ;  /* 0x3f000000ff057424 */ /* 0x000fca00078e00ff */
[----:B-1----:R-:W-:-:S05]  /*0db0*/  LOP3.LUT R4, R4, 0xff000000, R5, 0xb8, !PT ;  /* 0xff00000004047812 */ /* 0x002fca00078eb805 */
[----:B------:R1:W-:Y:S01]  /*0dc0*/  STS [UR52+0x34], R4 ;  /* 0x00003404ff007988 */ /* 0x0003e20008000834 */
[----:B------:R-:W-:Y:S05]  /*0dd0*/  @P2 BRA `(.L_x_35) ;  /* 0x00000000001c2947 */ /* 0x000fea0003800000 */
[----:B-1----:R-:W1:Y:S01]  /*0de0*/  LDS R4, [UR52+0x38] ;  /* 0x00003834ff047984 */ /* 0x002e620008000800 */
[----:B------:R-:W-:-:S05]  /*0df0*/  IMAD.MOV.U32 R5, RZ, RZ, 0xff ;  /* 0x000000ffff057424 */ /* 0x000fca00078e00ff */
[----:B-1----:R-:W-:-:S05]  /*0e00*/  LOP3.LUT R4, R4, 0xff, R5, 0xb8, !PT ;  /* 0x000000ff04047812 */ /* 0x002fca00078eb805 */
[----:B------:R4:W-:Y:S02]  /*0e10*/  STS [UR52+0x38], R4 ;  /* 0x00003804ff007988 */ /* 0x0009e40008000834 */
.L_x_34:
[----:B------:R-:W-:Y:S05]  /*0e20*/  @P2 BREAK B2 ;  /* 0x0000000000022942 */ /* 0x000fea0003800000 */
[----:B------:R-:W-:Y:S05]  /*0e30*/  @P2 BRA `(.L_x_36) ;  /* 0x00000000000c2947 */ /* 0x000fea0003800000 */
[----:B------:R1:W-:Y:S02]  /*0e40*/  STS [UR52+0x20], R7 ;  /* 0x00002007ff007988 */ /* 0x0003e40008000834 */
.L_x_35:
[----:B------:R-:W-:Y:S05]  /*0e50*/  BSYNC B2 ;  /* 0x0000000000027941 */ /* 0x000fea0003800000 */
.L_x_33:
[----:B------:R1:W-:Y:S02]  /*0e60*/  @!P2 STS [UR52+0x24], R3 ;  /* 0x00002403ff00a988 */ /* 0x0003e40008000834 */
.L_x_36:
[----:B------:R-:W-:Y:S05]  /*0e70*/  BSYNC B3 ;  /* 0x0000000000037941 */ /* 0x000fea0003800000 */
.L_x_32:
[----:B------:R-:W-:Y:S05]  /*0e80*/  WARPSYNC.ALL ;  /* 0x0000000000007948 */ /* 0x000fea0003800000 */
[----:B------:R-:W-:Y:S04]  /*0e90*/  BSSY B3, `(.L_x_37) ;  /* 0x000000e000037945 */ /* 0x000fe80003800000 */
[----:B------:R-:W-:Y:S05]  /*0ea0*/  @P2 BRA `(.L_x_38) ;  /* 0x0000000000302947 */ /* 0x000fea0003800000 */
[----:B-1-34-:R-:W1:Y:S01]  /*0eb0*/  LDS R4, [UR52+0x34] ;  /* 0x00003434ff047984 */ /* 0x01ae620008000800 */
[----:B--2--5:R-:W2:Y:S03]  /*0ec0*/  LDC.64 R10, c[0x0][0x248] ;  /* 0x00009200ff0a7b82 */ /* 0x024ea60000000a00 */
        /* <DEDUP_REMOVED lines=10> */
.L_x_38:
[----:B------:R-:W-:Y:S05]  /*0f70*/  BSYNC B3 ;  /* 0x0000000000037941 */ /* 0x000fea0003800000 */
.L_x_37:
[----:B------:R-:W-:Y:S04]  /*0f80*/  BSSY B3, `(.L_x_39) ;  /* 0x000001a000037945 */ /* 0x000fe80003800000 */
[----:B------:R-:W-:Y:S04]  /*0f90*/  BSSY B4, `(.L_x_40) ;  /* 0x0000015000047945 */ /* 0x000fe80003800000 */
[----:B------:R-:W-:Y:S05]  /*0fa0*/  @P2 BRA `(.L_x_41) ;  /* 0x0000000000202947 */ /* 0x000fea0003800000 */
[----:B-12---:R-:W1:Y:S02]  /*0fb0*/  LDS R3, [UR52+0x34] ;  /* 0x00003434ff037984 */ /* 0x006e640008000800 */
[----:B-1----:R-:W-:-:S05]  /*0fc0*/  LOP3.LUT R3, R3, 0x38, RZ, 0xb8, !PT ;  /* 0x0000003803037812 */ /* 0x002fca00078eb8ff */
[----:B------:R1:W-:Y:S01]  /*0fd0*/  STS [UR52+0x34], R3 ;  /* 0x00003403ff007988 */ /* 0x0003e20008000834 */
[----:B------:R-:W-:Y:S05]  /*0fe0*/  @P2 BRA `(.L_x_42) ;  /* 0x0000000000202947 */ /* 0x000fea0003800000 */
[----:B-1----:R-:W1:Y:S01]  /*0ff0*/  LDS R3, [UR52+0x8] ;  /* 0x00000834ff037984 */ /* 0x002e620008000800 */
[----:B---34-:R-:W-:-:S05]  /*1000*/  IMAD.MOV.U32 R4, RZ, RZ, 0x780 ;  /* 0x00000780ff047424 */ /* 0x018fca00078e00ff */
[----:B-1----:R-:W-:-:S05]  /*1010*/  LOP3.LUT R3, R3, 0x300, R4, 0xd8, !PT ;  /* 0x0000030003037812 */ /* 0x002fca00078ed804 */
[----:B------:R1:W-:Y:S02]  /*1020*/  STS [UR52+0x8], R3 ;  /* 0x00000803ff007988 */ /* 0x0003e40008000834 */
.L_x_41:
[----:B------:R-:W-:Y:S05]  /*1030*/  @P2 BRA `(.L_x_43) ;  /* 0x0000000000282947 */ /* 0x000fea0003800000 */
[----:B-12---:R-:W1:Y:S02]  /*1040*/  LDS R3, [UR52+0x8] ;  /* 0x00000834ff037984 */ /* 0x006e640008000800 */
[----:B-1----:R-:W-:-:S05]  /*1050*/  LOP3.LUT R3, R3, 0x1800, RZ, 0xb8, !PT ;  /* 0x0000180003037812 */ /* 0x002fca00078eb8ff */
[----:B------:R2:W-:Y:S02]  /*1060*/  STS [UR52+0x8], R3 ;  /* 0x00000803ff007988 */ /* 0x0005e40008000834 */
.L_x_42:
[----:B------:R-:W-:Y:S05]  /*1070*/  @P2 BREAK B4 ;  /* 0x0000000000042942 */ /* 0x000fea0003800000 */
[----:B------:R-:W-:Y:S05]  /*1080*/  @P2 BRA `(.L_x_44) ;  /* 0x0000000000242947 */ /* 0x000fea0003800000 */
[----:B-12---:R-:W1:Y:S01]  /*1090*/  LDS R3, [UR52+0x8] ;  /* 0x00000834ff037984 */ /* 0x006e620008000800 */
[----:B---34-:R-:W-:-:S05]  /*10a0*/  IMAD.MOV.U32 R4, RZ, RZ, 0x6000 ;  /* 0x00006000ff047424 */ /* 0x018fca00078e00ff */
[----:B-1----:R-:W-:-:S04]  /*10b0*/  LOP3.LUT R3, R3, 0x6000, R4, 0xd8, !PT ;  /* 0x0000600003037812 */ /* 0x002fc800078ed804 */
[----:B------:R-:W-:-:S05]  /*10c0*/  LOP3.LUT R3, R3, 0x400000, RZ, 0xb8, !PT ;  /* 0x0040000003037812 */ /* 0x000fca00078eb8ff */
[----:B------:R1:W-:Y:S02]  /*10d0*/  STS [UR52+0x8], R3 ;  /* 0x00000803ff007988 */ /* 0x0003e40008000834 */
.L_x_43:
[----:B------:R-:W-:Y:S05]  /*10e0*/  BSYNC B4 ;  /* 0x0000000000047941 */ /* 0x000fea0003800000 */
.L_x_40:
[----:B-12---:R-:W1:Y:S02]  /*10f0*/  @!P2 LDS R3, [UR52+0x8] ;  /* 0x00000834ff03a984 */ /* 0x006e640008000800 */
[----:B-1----:R-:W-:-:S05]  /*1100*/  @!P2 LOP3.LUT R3, R3, 0x8000, RZ, 0xb8, !PT ;  /* 0x000080000303a812 */ /* 0x002fca00078eb8ff */
[----:B------:R1:W-:Y:S02]  /*1110*/  @!P2 STS [UR52+0x8], R3 ;  /* 0x00000803ff00a988 */ /* 0x0003e40008000834 */
.L_x_44:
[----:B------:R-:W-:Y:S05]  /*1120*/  BSYNC B3 ;  /* 0x0000000000037941 */ /* 0x000fea0003800000 */
.L_x_39:
[----:B------:R-:W-:Y:S05]  /*1130*/  WARPSYNC.ALL ;  /* 0x0000000000007948 */ /* 0x000fea0003800000 */
[----:B------:R-:W-:Y:S01]  /*1140*/  UIADD3 UR8, UR8, 0x100, URZ ;  /* 0x0000010008087890 */ /* 0x000fe2000fffe03f */
[----:B------:R-:W-:Y:S02]  /*1150*/  ISETP.GE.AND P1, PT, R12, 0x1, PT ;  /* 0x000000010c00780c */ /* 0x000fe40003f26270 */
[----:B------:R-:W-:Y:S02]  /*1160*/  CS2R R56, SRZ ;  /* 0x0000000000387805 */ /* 0x000fe4000001ff00 */
[----:B------:R-:W-:Y:S01]  /*1170*/  CS2R R58, SRZ ;  /* 0x00000000003a7805 */ /* 0x000fe2000001ff00 */
[----:B------:R-:W-:Y:S01]  /*1180*/  UIADD3 UR56, UP0, UR8, UR54, URZ ;  /* 0x0000003608387290 */ /* 0x000fe2000ff1e03f */
[----:B------:R-:W-:-:S02]  /*1190*/  CS2R R60, SRZ ;  /* 0x00000000003c7805 */ /* 0x000fc4000001ff00 */
[----:B------:R-:W-:Y:S02]  /*11a0*/  CS2R R62, SRZ ;  /* 0x00000000003e7805 */ /* 0x000fe4000001ff00 */
[----:B------:R-:W-:Y:S01]  /*11b0*/  CS2R R64, SRZ ;  /* 0x0000000000407805 */ /* 0x000fe2000001ff00 */
[----:B------:R-:W-:Y:S01]  /*11c0*/  ULEA.HI.X.SX32 UR55, UR8, UR55, 0x1, UP0 ;  /* 0x0000003708377291 */ /* 0x000fe200080f0e3f */
[----:B------:R-:W-:Y:S02]  /*11d0*/  CS2R R66, SRZ ;  /* 0x0000000000427805 */ /* 0x000fe4000001ff00 */
[----:B------:R-:W-:Y:S02]  /*11e0*/  CS2R R68, SRZ ;  /* 0x0000000000447805 */ /* 0x000fe4000001ff00 */
[----:B------:R-:W-:Y:S02]  /*11f0*/  CS2R R70, SRZ ;  /* 0x0000000000467805 */ /* 0x000fe4000001ff00 */
[----:B------:R-:W-:-:S02]  /*1200*/  CS2R R72, SRZ ;  /* 0x0000000000487805 */ /* 0x000fc4000001ff00 */
[----:B------:R-:W-:Y:S02]  /*1210*/  CS2R R74, SRZ ;  /* 0x00000000004a7805 */ /* 0x000fe4000001ff00 */
[----:B------:R-:W-:Y:S02]  /*1220*/  CS2R R76, SRZ ;  /* 0x00000000004c7805 */ /* 0x000fe4000001ff00 */
[----:B------:R-:W-:Y:S02]  /*1230*/  CS2R R78, SRZ ;  /* 0x00000000004e7805 */ /* 0x000fe4000001ff00 */
[----:B------:R-:W-:Y:S02]  /*1240*/  CS2R R80, SRZ ;  /* 0x0000000000507805 */ /* 0x000fe4000001ff00 */
[----:B------:R-:W-:Y:S02]  /*1250*/  CS2R R82, SRZ ;  /* 0x0000000000527805 */ /* 0x000fe4000001ff00 */
[----:B------:R-:W-:-:S02]  /*1260*/  CS2R R84, SRZ ;  /* 0x0000000000547805 */ /* 0x000fc4000001ff00 */
[----:B------:R-:W-:Y:S02]  /*1270*/  CS2R R86, SRZ ;  /* 0x0000000000567805 */ /* 0x000fe4000001ff00 */
[----:B------:R-:W-:Y:S02]  /*1280*/  CS2R R24, SRZ ;  /* 0x0000000000187805 */ /* 0x000fe4000001ff00 */
[----:B------:R-:W-:Y:S01]  /*1290*/  CS2R R26, SRZ ;  /* 0x00000000001a7805 */ /* 0x000fe2000001ff00 */
[----:B------:R-:W-:Y:S01]  /*12a0*/  IMAD.MOV.U32 R28, RZ, RZ, RZ ;  /* 0x000000ffff1c7224 */ /* 0x000fe200078e00ff */
[----:B------:R-:W-:Y:S06]  /*12b0*/  @P0 BRA `(.L_x_45) ;  /* 0x00000000002c0947 */ /* 0x000fec0003800000 */
[----:B-12---:R-:W1:Y:S01]  /*12c0*/  S2R R3, SR_LANEID ;  /* 0x0000000000037919 */ /* 0x006e620000000000 */
[----:B------:R-:W-:Y:S05]  /*12d0*/  WARPSYNC.ALL ;  /* 0x0000000000007948 */ /* 0x000fea0003800000 */
[----:B-1----:R-:W-:-:S05]  /*12e0*/  IMAD.SHL.U32 R7, R3, 0x4, RZ ;  /* 0x0000000403077824 */ /* 0x002fca00078e00ff */
[----:B------:R-:W1:Y:S01]  /*12f0*/  LDS R3, [R7+UR52] ;  /* 0x0000003407037984 */ /* 0x000e620008000800 */
[----:B---34-:R-:W-:Y:S01]  /*1300*/  IADD3 R4, P3, R7, UR56, RZ ;  /* 0x0000003807047c10 */ /* 0x018fe2000ff7e0ff */
[----:B------:R-:W-:-:S04]  /*1310*/  UMOV UR54, UR56 ;  /* 0x0000003800367c82 */ /* 0x000fc80008000000 */
[----:B------:R-:W-:-:S05]  /*1320*/  IMAD.X R5, RZ, RZ, UR55, P3 ;  /* 0x00000037ff057e24 */ /* 0x000fca00098e06ff */
[----:B-1----:R1:W2:Y:S01]  /*1330*/  ATOMG.E.EXCH.STRONG.GPU PT, RZ, [R4], R3 ;  /* 0x0000000304ff73a8 */ /* 0x0022a200041ee100 */
[----:B------:R-:W-:-:S04]  /*1340*/  DEPBAR {5,4,3,2,1,0} ;  /* 0x0000003f0000791a */ /* 0x000fc80000000000 */
[----:B------:R1:W-:Y:S01]  /*1350*/  UTMACCTL.IV [UR54] ;  /* 0x00000000360079b9 */ /* 0x0003e20008000000 */
[----:B------:R-:W-:Y:S01]  /*1360*/  NOP ;  /* 0x0000000000007918 */ /* 0x000fe20000000000 */
.L_x_45:
[----:B------:R-:W-:Y:S05]  /*1370*/  @P0 BRA `(.L_x_46) ;  /* 0x00000000000c0947 */ /* 0x000fea0003800000 */
[----:B------:R0:W-:Y:S01]  /*1380*/  UTMACMDFLUSH ;  /* 0x00000000000079b7 */ /* 0x0001e20000000000 */
[----:B------:R-:W-:Y:S05]  /*1390*/  @P0 BRA `(.L_x_46) ;  /* 0x0000000000040947 */ /* 0x000fea0003800000 */
[----:B------:R-:W-:-:S04]  /*13a0*/  DEPBAR.LE SB0, 0x0 ;  /* 0x000080000000791a */ /* 0x000fc80000000000 */
.L_x_46:
[----:B------:R-:W-:Y:S05]  /*13b0*/  WARPSYNC.ALL ;  /* 0x0000000000007948 */ /* 0x000fea0003800000 */
[----:B--2---:R-:W-:Y:S01]  /*13c0*/  BAR.SYNC.DEFER_BLOCKING 0x0 ;  /* 0x0000000000007b1d */ /* 0x004fe20000010000 */
[----:B------:R-:W-:Y:S01]  /*13d0*/  USHF.L.U32 UR11, UR58, 0x8, URZ ;  /* 0x000000083a0b7899 */ /* 0x000fe2000800063f */
[----:B------:R-:W-:Y:S01]  /*13e0*/  IMAD.MOV.U32 R29, RZ, RZ, RZ ;  /* 0x000000ffff1d7224 */ /* 0x000fe200078e00ff */
[----:B------:R-:W-:Y:S01]  /*13f0*/  USHF.L.U32 UR14, UR57, 0x6, URZ ;  /* 0x00000006390e7899 */ /* 0x000fe2000800063f */
[----:B------:R-:W-:Y:S02]  /*1400*/  CS2R R30, SRZ ;  /* 0x00000000001e7805 */ /* 0x000fe4000001ff00 */
[----:B------:R-:W-:Y:S01]  /*1410*/  CS2R R32, SRZ ;  /* 0x0000000000207805 */ /* 0x000fe2000001ff00 */
[----:B------:R-:W-:Y:S01]  /*1420*/  VOTEU.ALL UP0, P2 ;  /* 0x00000000003f7886 */ /* 0x000fe20001000000 */
[----:B------:R-:W-:Y:S01]  /*1430*/  UMOV UR8, 0x1 ;  /* 0x0000000100087882 */ /* 0x000fe20000000000 */
[----:B------:R-:W-:-:S02]  /*1440*/  CS2R R34, SRZ ;  /* 0x0000000000227805 */ /* 0x000fc4000001ff00 */
[----:B------:R-:W-:Y:S02]  /*1450*/  CS2R R36, SRZ ;  /* 0x0000000000247805 */ /* 0x000fe4000001ff00 */
[----:B------:R-:W-:Y:S01]  /*1460*/  CS2R R38, SRZ ;  /* 0x0000000000267805 */ /* 0x000fe2000001ff00 */
[----:B------:R-:W-:-:S04]  /*1470*/  @!UP0 UIADD3 UR8, -UR8, 0x100000, URZ ;  /* 0x0010000008088890 */ /* 0x000fc8000fffe13f */
[----:B------:R-:W-:Y:S02]  /*1480*/  @!UP0 USHF.L.U32 UR9, UR8, 0xb, URZ ;  /* 0x0000000b08098899 */ /* 0x000fe4000800063f */
[----:B------:R-:W-:Y:S01]  /*1490*/  @!UP0 USHF.L.U32 UR8, UR8, 0x1, URZ ;  /* 0x0000000108088899 */ /* 0x000fe2000800063f */
[----:B------:R-:W-:Y:S01]  /*14a0*/  CS2R R40, SRZ ;  /* 0x0000000000287805 */ /* 0x000fe2000001ff00 */
[----:B------:R-:W-:Y:S01]  /*14b0*/  VOTEU.ALL UP0, P2 ;  /* 0x00000000003f7886 */ /* 0x000fe20001000000 */
[----:B------:R-:W-:Y:S02]  /*14c0*/  CS2R R42, SRZ ;  /* 0x00000000002a7805 */ /* 0x000fe4000001ff00 */
[----:B------:R-:W-:Y:S02]  /*14d0*/  CS2R R44, SRZ ;  /* 0x00000000002c7805 */ /* 0x000fe4000001ff00 */
[----:B------:R-:W-:Y:S02]  /*14e0*/  CS2R R46, SRZ ;  /* 0x00000000002e7805 */ /* 0x000fe4000001ff00 */
[----:B------:R-:W-:-:S02]  /*14f0*/  CS2R R48, SRZ ;  /* 0x0000000000307805 */ /* 0x000fc4000001ff00 */
[----:B------:R-:W-:Y:S02]  /*1500*/  CS2R R50, SRZ ;  /* 0x0000000000327805 */ /* 0x000fe4000001ff00 */
[----:B------:R-:W-:Y:S02]  /*1510*/  CS2R R52, SRZ ;  /* 0x0000000000347805 */ /* 0x000fe4000001ff00 */
[----:B------:R-:W-:Y:S01]  /*1520*/  CS2R R54, SRZ ;  /* 0x0000000000367805 */ /* 0x000fe2000001ff00 */
[----:B------:R-:W2:Y:S02]  /*1530*/  FENCE.VIEW.ASYNC.S ;  /* 0x00000000000073c6 */ /* 0x000ea40000000000 */
[----:B--2---:R2:W1:Y:S01]  /*1540*/  @!UP0 SYNCS.EXCH.64 URZ, [UR52+0x14000], UR8 ;  /* 0x01400008343f85b2 */ /* 0x0044620008000100 */
[----:B------:R-:W-:Y:S05]  /*1550*/  @!P1 BRA `(.L_x_47) ;  /* 0x0000000400f89947 */ /* 0x000fea0003800000 */
[----:B--2---:R-:W-:Y:S01]  /*1560*/  UIADD3 UR9, UR52, 0x10000, URZ ;  /* 0x0001000034097890 */ /* 0x004fe2000fffe03f */
[----:B-1----:R-:W-:Y:S01]  /*1570*/  SHF.R.U32.HI R3, RZ, 0x5, R0 ;  /* 0x00000005ff037819 */ /* 0x002fe20000011600 */
[----:B------:R-:W-:Y:S01]  /*1580*/  UMOV UR8, URZ ;  /* 0x0000003f00087c82 */ /* 0x000fe20008000000 */
[----:B------:R-:W-:Y:S01]  /*1590*/  CS2R R56, SRZ ;  /* 0x0000000000387805 */ /* 0x000fe2000001ff00 */
[----:B------:R-:W-:Y:S01]  /*15a0*/  USHF.R.U32.HI UR9, URZ, 0x4, UR9 ;  /* 0x000000043f097899 */ /* 0x000fe20008011609 */
[----:B------:R-:W-:Y:S02]  /*15b0*/  R2UR UR53, R3 ;  /* 0x00000000033572ca */ /* 0x000fe400000e0000 */
[----:B------:R-:W-:Y:S02]  /*15c0*/  CS2R R58, SRZ ;  /* 0x00000000003a7805 */ /* 0x000fe4000001ff00 */
[----:B------:R-:W-:Y:S01]  /*15d0*/  CS2R R60, SRZ ;  /* 0x00000000003c7805 */ /* 0x000fe2000001ff00 */
[----:B------:R-:W-:Y:S01]  /*15e0*/  USGXT.U32 UR18, UR9, 0xe ;  /* 0x0000000e0912789a */ /* 0x000fe20008000000 */
[----:B------:R-:W-:-:S02]  /*15f0*/  CS2R R62, SRZ ;  /* 0x00000000003e7805 */ /* 0x000fc4000001ff00 */
[----:B------:R-:W-:Y:S02]  /*1600*/  CS2R R64, SRZ ;  /* 0x0000000000407805 */ /* 0x000fe4000001ff00 */
[----:B------:R-:W-:Y:S01]  /*1610*/  CS2R R66, SRZ ;  /* 0x0000000000427805 */ /* 0x000fe2000001ff00 */
[----:B------:R-:W-:Y:S01]  /*1620*/  UIADD3 UR22, UP0, UR18, 0x80, URZ ;  /* 0x0000008012167890 */ /* 0x000fe2000ff1e03f */
[----:B------:R-:W-:Y:S02]  /*1630*/  CS2R R68, SRZ ;  /* 0x0000000000447805 */ /* 0x000fe4000001ff00 */
[----:B------:R-:W-:Y:S02]  /*1640*/  CS2R R70, SRZ ;  /* 0x0000000000467805 */ /* 0x000fe4000001ff00 */
[----:B------:R-:W-:Y:S01]  /*1650*/  CS2R R72, SRZ ;  /* 0x0000000000487805 */ /* 0x000fe2000001ff00 */
[----:B------:R-:W-:Y:S01]  /*1660*/  UIADD3.X UR23, UR8, 0x40000040, URZ, UP0, !UPT ;  /* 0x4000004008177890 */ /* 0x000fe200087fe43f */
        /* <DEDUP_REMOVED lines=22> */
[----:B------:R-:W-:Y:S01]  /*17d0*/  CS2R R54, SRZ ;  /* 0x0000000000367805 */ /* 0x000fe2000001ff00 */
[----:B------:R-:W-:Y:S02]  /*17e0*/  UIADD3.64 UR26, UR22, 0x80, URZ ;  /* 0x00000080161a7897 */ /* 0x000fe4000fffe03f */
[----:B------:R-:W-:Y:S02]  /*17f0*/  UIADD3.64 UR30, UR22, 0x100, URZ ;  /* 0x00000100161e7897 */ /* 0x000fe4000fffe03f */
[----:B------:R-:W-:-:S02]  /*1800*/  UIADD3.64 UR34, UR22, 0x180, URZ ;  /* 0x0000018016227897 */ /* 0x000fc4000fffe03f */
[----:B------:R-:W-:Y:S02]  /*1810*/  UIADD3.64 UR38, UR22, 0x200, URZ ;  /* 0x0000020016267897 */ /* 0x000fe4000fffe03f */
[----:B------:R-:W-:Y:S02]  /*1820*/  UIADD3.64 UR42, UR22, 0x280, URZ ;  /* 0x00000280162a7897 */ /* 0x000fe4000fffe03f */
[----:B------:R-:W-:Y:S01]  /*1830*/  UIADD3.64 UR46, UR22, 0x300, URZ ;  /* 0x00000300162e7897 */ /* 0x000fe2000fffe03f */
[----:B------:R-:W-:Y:S01]  /*1840*/  UMOV UR15, URZ ;  /* 0x0000003f000f7c82 */ /* 0x000fe20008000000 */
[----:B------:R-:W-:-:S10]  /*1850*/  UMOV UR19, 0x40000040 ;  /* 0x4000004000137882 */ /* 0x000fd40000000000 */
.L_x_49:
[----:B------:R-:W-:Y:S01]  /*1860*/  BAR.SYNC.DEFER_BLOCKING 0x0 ;  /* 0x0000000000007b1d */ /* 0x000fe20000010000 */
[----:B------:R-:W-:Y:S01]  /*1870*/  @!P2 IMAD.MOV.U32 R3, RZ, RZ, 0x14000 ;  /* 0x00014000ff03a424 */ /* 0x000fe200078e00ff */
[----:B------:R-:W-:Y:S01]  /*1880*/  ELECT P0, URZ, PT ;  /* 0x00000000003f782f */ /* 0x000fe20003800000 */
[----:B------:R-:W-:-:S03]  /*1890*/  ULOP3.LUT UR10, UR53, 0x1, URZ, 0xc0, !UPT ;  /* 0x00000001350a7892 */ /* 0x000fc6000f8ec03f */
[C---:B------:R-:W-:Y:S02]  /*18a0*/  ISETP.LT.U32.AND P0, PT, R2.reuse, 0x40, P0 ;  /* 0x000000400200780c */ /* 0x040fe40000701070 */
[----:B------:R-:W-:Y:S01]  /*18b0*/  ELECT P1, URZ, PT ;  /* 0x00000000003f782f */ /* 0x000fe20003820000 */
[----:B------:R-:W-:Y:S02]  /*18c0*/  ULEA UR8, UR10, UR52, 0xf ;  /* 0x000000340a087291 */ /* 0x000fe4000f8e783f */
[----:B------:R-:W-:Y:S01]  /*18d0*/  ULEA UR10, UR10, UR15, 0x6 ;  /* 0x0000000f0a0a7291 */ /* 0x000fe2000f8e303f */
[----:B------:R-:W-:-:S07]  /*18e0*/  ISETP.LT.U32.AND P1, PT, R2, 0x20, P1 ;  /* 0x000000200200780c */ /* 0x000fce0000f21070 */
[----:B------:R-:W-:Y:S01]  /*18f0*/  VOTEU.ANY UP0, P0 ;  /* 0x00000000003f7886 */ /* 0x000fe20000000100 */
[----:B------:R-:W-:Y:S01]  /*1900*/  VOTEU.ANY UP2, P0 ;  /* 0x00000000003f7886 */ /* 0x000fe20000040100 */
[----:B------:R1:W-:Y:S01]  /*1910*/  @!P2 SYNCS.ARRIVE.TRANS64 RZ, [UR52+0x14000], R3 ;  /* 0x01400003ffffa9a7 */ /* 0x0003e20008000034 */
[----:B------:R2:W-:Y:S06]  /*1920*/  MEMBAR.ALL.CTA ;  /* 0x0000000000007992 */ /* 0x0005ec0000008000 */
[----:B--2---:R-:W2:Y:S01]  /*1930*/  FENCE.VIEW.ASYNC.S ;  /* 0x00000000000073c6 */ /* 0x004ea20000000000 */
[----:B------:R-:W-:Y:S01]  /*1940*/  @UP0 UIADD3 UR9, UR52, 0x14000, URZ ;  /* 0x0001400034090890 */ /* 0x000fe2000fffe03f */
[----:B------:R-:W-:Y:S01]  /*1950*/  @UP0 UMOV UR16, UR4 ;  /* 0x0000000400100c82 */ /* 0x000fe20008000000 */
[----:B------:R-:W-:Y:S01]  /*1960*/  @UP0 UMOV UR17, UR5 ;  /* 0x0000000500110c82 */ /* 0x000fe20008000000 */
[----:B--2---:R-:W-:Y:S01]  /*1970*/  VOTEU.ANY UP1, P1 ;  /* 0x00000000003f7886 */ /* 0x004fe20000820100 */
[----:B------:R-:W-:Y:S01]  /*1980*/  VOTEU.ANY UP3, P1 ;  /* 0x00000000003f7886 */ /* 0x000fe20000860100 */
[----:B-1----:R-:W-:-:S03]  /*1990*/  SHF.L.U32 R3, R6, 0x1f, RZ ;  /* 0x0000001f06037819 */ /* 0x002fc600000006ff */
[----:B------:R-:W-:Y:S02]  /*19a0*/  @UP1 UIADD3 UR12, UR52, 0x10000, URZ ;  /* 0x00010000340c1890 */ /* 0x000fe4000fffe03f */
[----:B------:R-:W-:Y:S01]  /*19b0*/  @UP1 UIADD3 UR13, UR52, 0x14000, URZ ;  /* 0x00014000340d1890 */ /* 0x000fe2000fffe03f */
[----:B------:R-:W-:Y:S01]  /*19c0*/  @UP1 UMOV UR20, UR6 ;  /* 0x0000000600141c82 */ /* 0x000fe20008000000 */
[----:B------:R-:W-:Y:S01]  /*19d0*/  @UP1 UMOV UR21, UR7 ;  /* 0x0000000700151c82 */ /* 0x000fe20008000000 */
[----:B------:R-:W-:Y:S06]  /*19e0*/  BAR.SYNC.DEFER_BLOCKING 0x0 ;  /* 0x0000000000007b1d */ /* 0x000fec0000010000 */
[----:B------:R1:W-:Y:S02]  /*19f0*/  @UP2 UTMALDG.2D [UR8], [UR16] ;  /* 0x00000008100025b4 */ /* 0x0003e40008008000 */
[----:B------:R-:W-:Y:S06]  /*1a00*/  BAR.SYNC.DEFER_BLOCKING 0x0 ;  /* 0x0000000000007b1d */ /* 0x000fec0000010000 */
[----:B------:R1:W-:Y:S02]  /*1a10*/  @UP3 UTMALDG.2D [UR12], [UR20] ;  /* 0x0000000c140035b4 */ /* 0x0003e40008008000 */
[----:B------:R-:W-:Y:S06]  /*1a20*/  BAR.SYNC.DEFER_BLOCKING 0x0 ;  /* 0x0000000000007b1d */ /* 0x000fec0000010000 */
[----:B------:R-:W2:Y:S02]  /*1a30*/  SYNCS.PHASECHK.TRANS64.TRYWAIT P0, [UR52+0x14000], R3 ;  /* 0x01400003ff0075a7 */ /* 0x000ea40008000174 */
[----:B-12---:R-:W-:Y:S05]  /*1a40*/  @!P0 BRA `(.L_x_48) ;  /* 0x0000000400e08947 */ /* 0x006fea0003800000 */
.L_x_50:
[----:B------:R-:W-:Y:S01]  /*1a50*/  USHF.L.U32 UR8, UR53, 0x7, URZ ;  /* 0x0000000735087899 */ /* 0x000fe2000800063f */
[----:B------:R-:W-:Y:S02]  /*1a60*/  WARPGROUP.DEPBAR.LE gsb0, 0x0 ;  /* 0x00008000000079c5 */ /* 0x000fe40000010000 */
[----:B------:R-:W-:Y:S01]  /*1a70*/  WARPGROUP.ARRIVE ;  /* 0x00000000000079c5 */ /* 0x000fe20000000000 */
[----:B------:R-:W-:Y:S01]  /*1a80*/  ULOP3.LUT UR8, UR8, 0x200, URZ, 0xc0, !UPT ;  /* 0x0000020008087892 */ /* 0x000fe2000f8ec03f */
[----:B------:R-:W1:Y:S01]  /*1a90*/  LDC R3, c[0x0][0x230] ;  /* 0x00008c00ff037b82 */ /* 0x000e620000000800 */
[----:B------:R-:W-:Y:S01]  /*1aa0*/  UMOV UR17, 0x40000040 ;  /* 0x4000004000117882 */ /* 0x000fe20000000000 */
[----:B------:R-:W-:Y:S01]  /*1ab0*/  UMOV UR50, UR22 ;  /* 0x0000001600327c82 */ /* 0x000fe20008000000 */
[----:B------:R-:W-:Y:S01]  /*1ac0*/  ULEA.HI UR8, UR52, UR8, URZ, 0x1c ;  /* 0x0000000834087291 */ /* 0x000fe2000f8fe03f */
[----:B------:R-:W-:Y:S01]  /*1ad0*/  LOP3.LUT R6, R6, 0x1, RZ, 0x3c, !PT ;  /* 0x0000000106067812 */ /* 0x000fe200078e3cff */
[----:B------:R-:W-:Y:S01]  /*1ae0*/  UMOV UR51, UR23 ;  /* 0x0000001700337c82 */ /* 0x000fe20008000000 */
[----:B------:R-:W-:-:S02]  /*1af0*/  UIADD3 UR15, UR15, 0x80, URZ ;  /* 0x000000800f0f7890 */ /* 0x000fc4000fffe03f */
[----:B------:R-:W-:-:S03]  /*1b00*/  ULOP3.LUT UR16, UR8, 0x3fff, URZ, 0xc0, !UPT ;  /* 0x00003fff08107892 */ /* 0x000fc6000f8ec03f */
[----:B------:R-:W-:Y:S01]  /*1b10*/  UMOV UR8, URZ ;  /* 0x0000003f00087c82 */ /* 0x000fe20008000000 */
[----:B------:R-:W-:-:S04]  /*1b20*/  UIADD3 UR20, UP0, UR16, 0x2, URZ ;  /* 0x0000000210147890 */ /* 0x000fc8000ff1e03f */
[----:B------:R-:W-:Y:S01]  /*1b30*/  UIADD3.X UR21, UR8, 0x40000040, URZ, UP0, !UPT ;  /* 0x4000004008157890 */ /* 0x000fe200087fe43f */
[----:B------:R-:W-:Y:S03]  /*1b40*/  HGMMA.64x64x16.F32 R56, gdesc[UR16].tnspB, R56 ;  /* 0x40e00000103879f0 */ /* 0x000fe60008700838 */
[----:B------:R-:W-:Y:S02]  /*1b50*/  UIADD3.64 UR24, UR20, 0x2, URZ ;  /* 0x0000000214187897 */ /* 0x000fe4000fffe03f */
[----:B------:R-:W-:Y:S02]  /*1b60*/  UIADD3.64 UR28, UR20, 0x4, URZ ;  /* 0x00000004141c7897 */ /* 0x000fe4000fffe03f */
[----:B------:R-:W-:Y:S01]  /*1b70*/  UIADD3.64 UR32, UR20, 0x7fe, URZ ;  /* 0x000007fe14207897 */ /* 0x000fe2000fffe03f */
[----:B-1----:R-:W-:Y:S01]  /*1b80*/  ISETP.LE.AND P0, PT, R3, UR15, PT ;  /* 0x0000000f03007c0c */ /* 0x002fe2000bf03270 */
[----:B------:R-:W-:-:S02]  /*1b90*/  UIADD3.64 UR36, UR20, 0x800, URZ ;  /* 0x0000080014247897 */ /* 0x000fc4000fffe03f */
[----:B------:R-:W-:Y:S02]  /*1ba0*/  UIADD3.64 UR40, UR20, 0x802, URZ ;  /* 0x0000080214287897 */ /* 0x000fe4000fffe03f */
[----:B------:R-:W-:Y:S02]  /*1bb0*/  UIADD3.64 UR44, UR20, 0x804, URZ ;  /* 0x00000804142c7897 */ /* 0x000fe4000fffe03f */
[----:B------:R-:W-:Y:S02]  /*1bc0*/  UIADD3.64 UR16, UR20, 0x3fe, URZ ;  /* 0x000003fe14107897 */ /* 0x000fe4000fffe03f */
[----:B------:R-:W-:Y:S02]  /*1bd0*/  UIADD3.64 UR48, UR20, 0x400, URZ ;  /* 0x0000040014307897 */ /* 0x000fe4000fffe03f */
[----:B------:R-:W-:Y:S04]  /*1be0*/  HGMMA.64x64x16.F32 R56, gdesc[UR20].tnspB, R56 ;  /* 0x40e00000143879f0 */ /* 0x000fe80008700838 */
[----:B------:R-:W-:Y:S01]  /*1bf0*/  HGMMA.64x64x16.F32 R56, gdesc[UR24].tnspB, R56 ;  /* 0x40e00000183879f0 */ /* 0x000fe20008700838 */
[----:B------:R-:W-:-:S03]  /*1c00*/  UIADD3.64 UR24, UR20, 0x402, URZ ;  /* 0x0000040214187897 */ /* 0x000fc6000fffe03f */
        /* <DEDUP_REMOVED lines=10> */
[----:B------:R-:W-:Y:S04]  /*1cb0*/  HGMMA.64x64x16.F32 R24, gdesc[UR16].tnspB, R24 ;  /* 0x40e00000101879f0 */ /* 0x000fe80008700818 */
[----:B------:R-:W-:Y:S04]  /*1cc0*/  HGMMA.64x64x16.F32 R24, gdesc[UR48].tnspB, R24 ;  /* 0x40e00000301879f0 */ /* 0x000fe80008700818 */
[----:B------:R-:W-:Y:S04]  /*1cd0*/  HGMMA.64x64x16.F32 R24, gdesc[UR24].tnspB, R24 ;  /* 0x40e00000181879f0 */ /* 0x000fe80008700818 */
[----:B------:R-:W-:Y:S04]  /*1ce0*/  HGMMA.64x64x16.F32 R24, gdesc[UR28].tnspB, R24 ;  /* 0x40e000001c1879f0 */ /* 0x000fe80008700818 */
[----:B------:R-:W-:Y:S04]  /*1cf0*/  HGMMA.64x64x16.F32 R24, gdesc[UR32].tnspB, R24 ;  /* 0x40e00000201879f0 */ /* 0x000fe80008700818 */
[----:B------:R-:W-:Y:S04]  /*1d00*/  HGMMA.64x64x16.F32 R24, gdesc[UR36].tnspB, R24 ;  /* 0x40e00000241879f0 */ /* 0x000fe80008700818 */
[----:B------:R-:W-:Y:S04]  /*1d10*/  HGMMA.64x64x16.F32 R24, gdesc[UR40].tnspB, R24 ;  /* 0x40e00000281879f0 */ /* 0x000fe80008700818 */
[----:B------:R-:W-:Y:S01]  /*1d20*/  HGMMA.64x64x16.F32 R24, gdesc[UR44].tnspB, R24, gsb0 ;  /* 0x40e000002c1879f0 */ /* 0x000fe20008000818 */
[----:B------:R-:W-:Y:S05]  /*1d30*/  @!P0 BRA `(.L_x_49) ;  /* 0xfffffff800c88947 */ /* 0x000fea000383ffff */
.L_x_47:
[C---:B-1----:R-:W-:Y:S01]  /*1d40*/  IMAD.SHL.U32 R3, R0.reuse, 0x80, RZ ;  /* 0x0000008000037824 */ /* 0x042fe200078e00ff */
[----:B------:R-:W-:Y:S02]  /*1d50*/  WARPGROUP.DEPBAR.LE gsb0, 0x0 ;  /* 0x00008000000079c5 */ /* 0x000fe40000010000 */
[C---:B---34-:R-:W-:Y:S01]  /*1d60*/  IMAD.SHL.U32 R4, R0.reuse, 0x10, RZ ;  /* 0x0000001000047824 */ /* 0x058fe200078e00ff */
[----:B------:R-:W-:Y:S01]  /*1d70*/  BAR.SYNC.DEFER_BLOCKING 0x0 ;  /* 0x0000000000007b1d */ /* 0x000fe20000010000 */
[----:B------:R-:W-:Y:S02]  /*1d80*/  LOP3.LUT R3, R3, 0x780, RZ, 0xc0, !PT ;  /* 0x0000078003037812 */ /* 0x000fe400078ec0ff */
[----:B------:R-:W-:Y:S02]  /*1d90*/  ELECT P0, URZ, PT ;  /* 0x00000000003f782f */ /* 0x000fe40003800000 */
[----:B------:R-:W-:Y:S02]  /*1da0*/  F2FP.F16.F32.PACK_AB R56, R57, R56 ;  /* 0x000000383938723e */ /* 0x000fe400000000ff */
[----:B------:R-:W-:Y:S01]  /*1db0*/  LOP3.LUT R3, R3, 0x70, R4, 0xf8, !PT ;  /* 0x0000007003037812 */ /* 0x000fe200078ef804 */
[----:B------:R-:W-:Y:S01]  /*1dc0*/  UMOV UR53, UR14 ;  /* 0x0000000e00357c82 */ /* 0x000fe20008000000 */
[----:B------:R-:W-:Y:S01]  /*1dd0*/  F2FP.F16.F32.PACK_AB R57, R59, R58 ;  /* 0x0000003a3b39723e */ /* 0x000fe200000000ff */
[----:B------:R-:W-:Y:S01]  /*1de0*/  UMOV UR54, UR11 ;  /* 0x0000000b00367c82 */ /* 0x000fe20008000000 */
[----:B------:R-:W-:Y:S01]  /*1df0*/  LOP3.LUT R3, R3, 0x10, R0, 0x78, !PT ;  /* 0x0000001003037812 */ /* 0x000fe200078e7800 */
[----:B------:R-:W-:Y:S01]  /*1e00*/  IMAD.SHL.U32 R0, R0, 0x40, RZ ;  /* 0x0000004000007824 */ /* 0x000fe200078e00ff */
[----:B------:R-:W-:-:S02]  /*1e10*/  F2FP.F16.F32.PACK_AB R24, R25, R24 ;  /* 0x000000181918723e */ /* 0x000fc400000000ff */
[----:B------:R-:W-:Y:S02]  /*1e20*/  ISETP.LT.U32.AND P0, PT, R2, 0x20, P0 ;  /* 0x000000200200780c */ /* 0x000fe40000701070 */
[----:B------:R-:W-:Y:S02]  /*1e30*/  LOP3.LUT R0, R3, 0x3800, R0, 0xf8, !PT ;  /* 0x0000380003007812 */ /* 0x000fe400078ef800 */
[----:B------:R-:W-:Y:S02]  /*1e40*/  F2FP.F16.F32.PACK_AB R58, R61, R60 ;  /* 0x0000003c3d3a723e */ /* 0x000fe400000000ff */
[C---:B------:R-:W-:Y:S01]  /*1e50*/  LOP3.LUT R3, R0.reuse, 0x20, RZ, 0x3c, !PT ;  /* 0x0000002000037812 */ /* 0x040fe200078e3cff */
[C---:B------:R-:W-:Y:S01]  /*1e60*/  VIADD R2, R0.reuse, UR52 ;  /* 0x0000003400027c36 */ /* 0x040fe20008000000 */
[----:B------:R-:W-:Y:S02]  /*1e70*/  LOP3.LUT R4, R0, 0x40, RZ, 0x3c, !PT ;  /* 0x0000004000047812 */ /* 0x000fe400078e3cff */
[----:B------:R-:W-:Y:S01]  /*1e80*/  F2FP.F16.F32.PACK_AB R59, R63, R62 ;  /* 0x0000003e3f3b723e */ /* 0x000fe200000000ff */
[----:B------:R-:W-:Y:S01]  /*1e90*/  VIADD R3, R3, UR52 ;  /* 0x0000003403037c36 */ /* 0x000fe20008000000 */
[----:B------:R-:W-:Y:S01]  /*1ea0*/  F2FP.F16.F32.PACK_AB R64, R65, R64 ;  /* 0x000000404140723e */ /* 0x000fe200000000ff */
[----:B------:R-:W1:Y:S01]  /*1eb0*/  @!P2 SYNCS.CCTL.IV [UR52+0x14000] ;  /* 0x01400000ff00a9b1 */ /* 0x000e620008000034 */
[----:B------:R-:W-:Y:S01]  /*1ec0*/  F2FP.F16.F32.PACK_AB R25, R27, R26 ;  /* 0x0000001a1b19723e */ /* 0x000fe200000000ff */
[----:B------:R-:W-:Y:S01]  /*1ed0*/  VIADD R4, R4, UR52 ;  /* 0x0000003404047c36 */ /* 0x000fe20008000000 */
[----:B------:R-:W-:Y:S01]  /*1ee0*/  F2FP.F16.F32.PACK_AB R65, R67, R66 ;  /* 0x000000424341723e */ /* 0x000fe200000000ff */
[----:B-1----:R-:W-:Y:S01]  /*1ef0*/  STSM.16.M88.4 [R2], R56 ;  /* 0x0000003802007844 */ /* 0x002fe20000000200 */
[----:B------:R-:W-:Y:S01]  /*1f00*/  F2FP.F16.F32.PACK_AB R26, R29, R28 ;  /* 0x0000001c1d1a723e */ /* 0x000fe200000000ff */
[----:B------:R-:W-:Y:S01]  /*1f10*/  VOTEU.ANY UP0, P0 ;  /* 0x00000000003f7886 */ /* 0x000fe20000000100 */
[----:B------:R-:W-:Y:S01]  /*1f20*/  F2FP.F16.F32.PACK_AB R27, R31, R30 ;  /* 0x0000001e1f1b723e */ /* 0x000fe200000000ff */
[----:B------:R-:W-:Y:S01]  /*1f30*/  VOTEU.ANY UP1, P0 ;  /* 0x00000000003f7886 */ /* 0x000fe20000020100 */
[----:B------:R-:W-:-:S02]  /*1f40*/  F2FP.F16.F32.PACK_AB R32, R33, R32 ;  /* 0x000000202120723e */ /* 0x000fc400000000ff */
[----:B------:R-:W-:Y:S01]  /*1f50*/  LOP3.LUT R0, R0, 0x60, RZ, 0x3c, !PT ;  /* 0x0000006000007812 */ /* 0x000fe200078e3cff */
[----:B------:R-:W-:Y:S01]  /*1f60*/  STSM.16.M88.4 [R2+0x4000], R24 ;  /* 0x0040001802007844 */ /* 0x000fe20000000200 */
[----:B------:R-:W-:Y:S01]  /*1f70*/  F2FP.F16.F32.PACK_AB R66, R69, R68 ;  /* 0x000000444542723e */ /* 0x000fe200000000ff */
[----:B--2---:R-:W-:Y:S01]  /*1f80*/  @UP0 UMOV UR8, UR56 ;  /* 0x0000003800080c82 */ /* 0x004fe20008000000 */
[----:B------:R-:W-:Y:S01]  /*1f90*/  F2FP.F16.F32.PACK_AB R67, R71, R70 ;  /* 0x000000464743723e */ /* 0x000fe200000000ff */
[----:B------:R-:W-:Y:S01]  /*1fa0*/  VIADD R0, R0, UR52 ;  /* 0x0000003400007c36 */ /* 0x000fe20008000000 */
[----:B------:R-:W-:Y:S01]  /*1fb0*/  F2FP.F16.F32.PACK_AB R72, R73, R72 ;  /* 0x000000484948723e */ /* 0x000fe200000000ff */
[----:B------:R-:W-:Y:S01]  /*1fc0*/  @UP0 UMOV UR9, UR55 ;  /* 0x0000003700090c82 */ /* 0x000fe20008000000 */
[----:B------:R-:W-:Y:S01]  /*1fd0*/  F2FP.F16.F32.PACK_AB R33, R35, R34 ;  /* 0x000000222321723e */ /* 0x000fe200000000ff */
[----:B------:R-:W-:Y:S01]  /*1fe0*/  STSM.16.M88.4 [R3], R64 ;  /* 0x0000004003007844 */ /* 0x000fe20000000200 */
[----:B------:R-:W-:-:S02]  /*1ff0*/  F2FP.F16.F32.PACK_AB R73, R75, R74 ;  /* 0x0000004a4b49723e */ /* 0x000fc400000000ff */
[----:B------:R-:W-:Y:S02]  /*2000*/  F2FP.F16.F32.PACK_AB R34, R37, R36 ;  /* 0x000000242522723e */ /* 0x000fe400000000ff */
[----:B------:R-:W-:Y:S02]  /*2010*/  F2FP.F16.F32.PACK_AB R35, R39, R38 ;  /* 0x000000262723723e */ /* 0x000fe400000000ff */
[----:B------:R-:W-:Y:S02]  /*2020*/  F2FP.F16.F32.PACK_AB R40, R41, R40 ;  /* 0x000000282928723e */ /* 0x000fe400000000ff */
[----:B------:R-:W-:Y:S01]  /*2030*/  F2FP.F16.F32.PACK_AB R74, R77, R76 ;  /* 0x0000004c4d4a723e */ /* 0x000fe200000000ff */
[----:B------:R-:W-:Y:S01]  /*2040*/  STSM.16.M88.4 [R3+0x4000], R32 ;  /* 0x0040002003007844 */ /* 0x000fe20000000200 */
[----:B------:R-:W-:Y:S02]  /*2050*/  F2FP.F16.F32.PACK_AB R75, R79, R78 ;  /* 0x0000004e4f4b723e */ /* 0x000fe400000000ff */
[----:B------:R-:W-:-:S02]  /*2060*/  F2FP.F16.F32.PACK_AB R80, R81, R80 ;  /* 0x000000505150723e */ /* 0x000fc400000000ff */
[----:B------:R-:W-:Y:S01]  /*2070*/  F2FP.F16.F32.PACK_AB R41, R43, R42 ;  /* 0x0000002a2b29723e */ /* 0x000fe200000000ff */
[----:B------:R-:W-:Y:S01]  /*2080*/  STSM.16.M88.4 [R4], R72 ;  /* 0x0000004804007844 */ /* 0x000fe20000000200 */
[----:B------:R-:W-:Y:S02]  /*2090*/  F2FP.F16.F32.PACK_AB R81, R83, R82 ;  /* 0x000000525351723e */ /* 0x000fe400000000ff */
[----:B------:R-:W-:Y:S02]  /*20a0*/  F2FP.F16.F32.PACK_AB R42, R45, R44 ;  /* 0x0000002c2d2a723e */ /* 0x000fe400000000ff */
[----:B------:R-:W-:Y:S02]  /*20b0*/  F2FP.F16.F32.PACK_AB R43, R47, R46 ;  /* 0x0000002e2f2b723e */ /* 0x000fe400000000ff */
[----:B------:R-:W-:Y:S02]  /*20c0*/  F2FP.F16.F32.PACK_AB R48, R49, R48 ;  /* 0x000000303130723e */ /* 0x000fe400000000ff */
[----:B------:R-:W-:Y:S01]  /*20d0*/  F2FP.F16.F32.PACK_AB R82, R85, R84 ;  /* 0x000000545552723e */ /* 0x000fe200000000ff */
[----:B------:R-:W-:Y:S01]  /*20e0*/  STSM.16.M88.4 [R4+0x4000], R40 ;  /* 0x0040002804007844 */ /* 0x000fe20000000200 */
[----:B------:R-:W-:-:S02]  /*20f0*/  F2FP.F16.F32.PACK_AB R83, R87, R86 ;  /* 0x000000565753723e */ /* 0x000fc400000000ff */
[----:B------:R-:W-:Y:S02]  /*2100*/  F2FP.F16.F32.PACK_AB R49, R51, R50 ;  /* 0x000000323331723e */ /* 0x000fe400000000ff */
[----:B------:R-:W-:Y:S01]  /*2110*/  F2FP.F16.F32.PACK_AB R50, R53, R52 ;  /* 0x000000343532723e */ /* 0x000fe200000000ff */
[----:B------:R-:W-:Y:S01]  /*2120*/  STSM.16.M88.4 [R0], R80 ;  /* 0x0000005000007844 */ /* 0x000fe20000000200 */
[----:B------:R-:W-:-:S05]  /*2130*/  F2FP.F16.F32.PACK_AB R51, R55, R54 ;  /* 0x000000363733723e */ /* 0x000fca00000000ff */
[----:B------:R-:W-:Y:S01]  /*2140*/  STSM.16.M88.4 [R0+0x4000], R48 ;  /* 0x0040003000007844 */ /* 0x000fe20000000200 */
[----:B------:R1:W-:Y:S06]  /*2150*/  MEMBAR.ALL.CTA ;  /* 0x0000000000007992 */ /* 0x0003ec0000008000 */
[----:B-1----:R-:W1:Y:S02]  /*2160*/  FENCE.VIEW.ASYNC.S ;  /* 0x00000000000073c6 */ /* 0x002e640000000000 */
[----:B-1----:R-:W-:Y:S06]  /*2170*/  BAR.SYNC.DEFER_BLOCKING 0x0 ;  /* 0x0000000000007b1d */ /* 0x002fec0000010000 */
[----:B------:R1:W-:Y:S01]  /*2180*/  @UP1 UTMASTG.2D [UR52], [UR8] ;  /* 0x00000034080013b5 */ /* 0x0003e20008008000 */
[----:B------:R0:W-:Y:S01]  /*2190*/  UTMACMDFLUSH ;  /* 0x00000000000079b7 */ /* 0x0001e20000000000 */
[----:B------:R-:W-:-:S04]  /*21a0*/  DEPBAR.LE SB0, 0x0 ;  /* 0x000080000000791a */ /* 0x000fc80000000000 */
[----:B------:R-:W-:Y:S06]  /*21b0*/  BAR.SYNC.DEFER_BLOCKING 0x0 ;  /* 0x0000000000007b1d */ /* 0x000fec0000010000 */
[----:B-1----:R-:W-:Y:S05]  /*21c0*/  EXIT ;  /* 0x000000000000794d */ /* 0x002fea0003800000 */
.L_x_48:
[----:B------:R-:W1:Y:S02]  /*21d0*/  SYNCS.PHASECHK.TRANS64.TRYWAIT P0, [UR52+0x14000], R3 ;  /* 0x01400003ff0075a7 */ /* 0x000e640008000174 */
[----:B-1----:R-:W-:Y:S05]  /*21e0*/  @!P0 BRA `(.L_x_48) ;  /* 0xfffffffc00f88947 */ /* 0x002fea000383ffff */
[----:B------:R-:W-:Y:S05]  /*21f0*/  BRA `(.L_x_50) ;  /* 0xfffffff800147947 */ /* 0x000fea000383ffff */
.L_x_51:
[----:B------:R-:W-:-:S00]  /*2200*/  BRA `(.L_x_51) ;  /* 0xfffffffc00fc7947 */ /* 0x000fc0000383ffff */
[----:B------:R-:W-:-:S00]  /*2210*/  NOP ;  /* 0x0000000000007918 */ /* 0x000fc00000000000 */
        /* <DEDUP_REMOVED lines=14> */
.L_x_52:


//--------------------- .nv.shared.gluon_wgmma    --------------------------
	.section	.nv.shared.gluon_wgmma,"aw",@nobits
	.sectionflags	@""
	.align	16
	.zero		1024


//--------------------- .nv.shared.reserved.0     --------------------------
	.section	.nv.shared.reserved.0,"aw",@nobits
	.weak		__nv_reservedSMEM_offset_0_alias
	.size		__nv_reservedSMEM_offset_0_alias, 0, 0
	.other		__nv_reservedSMEM_offset_0_alias,@"STO_CUDA_RESERVED_SHARED STV_DEFAULT"
__nv_reservedSMEM_offset_0_alias:
	.zero		0


//--------------------- .nv.constant0.gluon_wgmma --------------------------
	.section	.nv.constant0.gluon_wgmma,"a",@progbits
	.sectionflags	@""
	.align	4
.nv.constant0.gluon_wgmma:
	.zero		608


//--------------------- SYMBOLS --------------------------

	.type		.nv.reservedSmem.offset0,@object
	.size		.nv.reservedSmem.offset0,0x4
